// auto-generated by cutlass_sweep.gemm — config: {"arch": "sm_100", "cluster_m": 1, "cluster_n": 1, "dtype": "int8", "stages": 3, "tile_k": 128, "tile_m": 128, "tile_n": 64}
#include "cutlass/cutlass.h"
#include "cutlass/gemm/collective/collective_builder.hpp"
#include "cutlass/gemm/device/gemm_universal_adapter.h"
#include "cutlass/gemm/kernel/gemm_universal.hpp"
#include "cutlass/epilogue/collective/collective_builder.hpp"

using ElemA = int8_t;
using ElemB = int8_t;
using ElemCD = int8_t;
using Acc  = int32_t;
using TileShape    = cute::Shape<cute::_128, cute::_64, cute::_128>;
using ClusterShape = cute::Shape<cute::_1, cute::_1, cute::_1>;

using CollectiveEpilogue = typename cutlass::epilogue::collective::CollectiveBuilder<
    cutlass::arch::Sm100, cutlass::arch::OpClassTensorOp,
    TileShape, ClusterShape,
    cutlass::epilogue::collective::EpilogueTileAuto,
    Acc, Acc,
    ElemCD, cutlass::layout::RowMajor, 128 / cutlass::sizeof_bits<ElemCD>::value,
    ElemCD, cutlass::layout::RowMajor, 128 / cutlass::sizeof_bits<ElemCD>::value,
    cutlass::epilogue::collective::EpilogueScheduleAuto
  >::CollectiveOp;

using CollectiveMainloop = typename cutlass::gemm::collective::CollectiveBuilder<
    cutlass::arch::Sm100, cutlass::arch::OpClassTensorOp,
    ElemA, cutlass::layout::RowMajor, 128 / cutlass::sizeof_bits<ElemA>::value,
    ElemB, cutlass::layout::ColumnMajor, 128 / cutlass::sizeof_bits<ElemB>::value,
    Acc,
    TileShape, ClusterShape,
    cutlass::gemm::collective::StageCount<3>,
    cutlass::gemm::collective::KernelScheduleAuto
  >::CollectiveOp;

using GemmKernel = cutlass::gemm::kernel::GemmUniversal<
    cute::Shape<int,int,int,int>,
    CollectiveMainloop,
    CollectiveEpilogue
>;
using Gemm = cutlass::gemm::device::GemmUniversalAdapter<GemmKernel>;

// Force the device kernel symbol into the cubin without needing a host main.
auto* _anchor = &cutlass::device_kernel<GemmKernel>;


// ===== COMPILED SASS (sm_100a) =====

	.target	sm_100a

	.elftype	@"ET_EXEC"


//--------------------- .note.nv.tkinfo           --------------------------
	.section	.note.nv.tkinfo,"",@"SHT_NOTE"
	.sectionflags	@"SHF_NOTE_NV_TKINFO"
	.tkinfo
        /*0018*/ 	.word	0x00000002
        /*0030*/ 	.string	""
        /*0030*/ 	.string	"ptxas"
        /*0030*/ 	.string	"Cuda compilation tools, release 13.0, V13.0.88"
        /*0030*/ 	.string	"Build cuda_13.0.r13.0/compiler.36424714_0"
        /*0030*/ 	.string	"-arch sm_100a -m 64 "



//--------------------- .note.nv.cuinfo           --------------------------
	.section	.note.nv.cuinfo,"",@"SHT_NOTE"
	.sectionflags	@"SHF_NOTE_NV_CUINFO"
        /*0018*/ 	.short	0x0002
        /*001a*/ 	.short	0x0064
        /*001c*/ 	.short	0x0082
	.zero		2


//--------------------- .nv.info                  --------------------------
	.section	.nv.info,"",@"SHT_CUDA_INFO"
	.align	4


	//----- nvinfo : EIATTR_REGCOUNT
	.align		4
        /*0000*/ 	.byte	0x04, 0x2f
        /*0002*/ 	.short	(.L_19 - .L_18)
	.align		4
.L_18:
        /*0004*/ 	.word	index@(_ZN7cutlass13device_kernelINS_4gemm6kernel13GemmUniversalIN4cute5tupleIJiiiiEEENS1_10collective13CollectiveMmaINS1_35MainloopSm100TmaUmmaWarpSpecializedILi3ELi2ELi4ENS5_IJNS4_1CILi1EEESB_SB_EEEEENS5_IJNSA_ILi128EEENSA_ILi64EEESE_EEEaNS5_IJlSB_lEEEaSH_NS4_8TiledMMAINS4_8MMA_AtomIJNS4_15SM100_MMA_S8_SSIaaiLi128ELi64ELNS4_4UMMA5MajorE0ELSM_0ELNSL_8SaturateE0EEEEEENS4_6LayoutISC_NS5_IJNSA_ILi0EEESR_SR_EEEEENS5_IJNS4_10UnderscoreESU_SU_EEEEENS4_13SM90_TMA_LOADENS4_14ComposedLayoutINS4_7SwizzleILi3ELi4ELi3EEENS4_18smem_ptr_flag_bitsILi8EEENSQ_INS5_IJNSA_ILi8EEESE_EEENS5_IJSE_SB_EEEEEEEvNS4_8identityESX_S17_vS18_EENS_8epilogue10collective18CollectiveEpilogueINS1A_23Sm100TmaWarpSpecializedILi1ELi1ELi64ELb0ELb0EEEJSG_NS5_IJNSQ_ISE_SB_EENSQ_ISF_SB_EEEEEaSH_aSH_NS1A_6fusion15FusionCallbacksIS1E_NS1I_17LinearCombinationIaiaiLNS_15FloatRoundStyleE2EEESG_S1H_JEEENS4_5SM1004TMEM4LOAD26SM100_TMEM_LOAD_32dp32b64xESX_NSY_INSZ_ILi2ELi4ELi3EEES12_NSQ_INS5_IJS13_SF_EEENS5_IJSF_SB_EEEEEEENS4_39AutoVectorizingCopyWithAssumedAlignmentILi128EEENS4_14SM90_TMA_STOREES1W_S1Y_S1Y_EEEvvEEEEvNT_6ParamsE)
        /*0008*/ 	.word	0x000000c6


	//----- nvinfo : EIATTR_FRAME_SIZE
	.align		4
.L_19:
        /*000c*/ 	.byte	0x04, 0x11
        /*000e*/ 	.short	(.L_21 - .L_20)
	.align		4
.L_20:
        /*0010*/ 	.word	index@($__internal_2_$__cuda_sm10x_tcgen05_guardrail_trap_unallocated_columns_being_dealloced)
        /*0014*/ 	.word	0x00000000


	//----- nvinfo : EIATTR_FRAME_SIZE
	.align		4
.L_21:
        /*0018*/ 	.byte	0x04, 0x11
        /*001a*/ 	.short	(.L_23 - .L_22)
	.align		4
.L_22:
        /*001c*/ 	.word	index@($__internal_1_$__cuda_sm10x_tcgen05_guardrail_trap_phase_invalid_during_alloc)
        /*0020*/ 	.word	0x00000000


	//----- nvinfo : EIATTR_FRAME_SIZE
	.align		4
.L_23:
        /*0024*/ 	.byte	0x04, 0x11
        /*0026*/ 	.short	(.L_25 - .L_24)
	.align		4
.L_24:
        /*0028*/ 	.word	index@($__internal_0_$__cuda_sm10x_tcgen05_guardrail_trap_col_being_dealloced_not_returned_by_alloc)
        /*002c*/ 	.word	0x00000000


	//----- nvinfo : EIATTR_FRAME_SIZE
	.align		4
.L_25:
        /*0030*/ 	.byte	0x04, 0x11
        /*0032*/ 	.short	(.L_27 - .L_26)
	.align		4
.L_26:
        /*0034*/ 	.word	index@(_ZN7cutlass13device_kernelINS_4gemm6kernel13GemmUniversalIN4cute5tupleIJiiiiEEENS1_10collective13CollectiveMmaINS1_35MainloopSm100TmaUmmaWarpSpecializedILi3ELi2ELi4ENS5_IJNS4_1CILi1EEESB_SB_EEEEENS5_IJNSA_ILi128EEENSA_ILi64EEESE_EEEaNS5_IJlSB_lEEEaSH_NS4_8TiledMMAINS4_8MMA_AtomIJNS4_15SM100_MMA_S8_SSIaaiLi128ELi64ELNS4_4UMMA5MajorE0ELSM_0ELNSL_8SaturateE0EEEEEENS4_6LayoutISC_NS5_IJNSA_ILi0EEESR_SR_EEEEENS5_IJNS4_10UnderscoreESU_SU_EEEEENS4_13SM90_TMA_LOADENS4_14ComposedLayoutINS4_7SwizzleILi3ELi4ELi3EEENS4_18smem_ptr_flag_bitsILi8EEENSQ_INS5_IJNSA_ILi8EEESE_EEENS5_IJSE_SB_EEEEEEEvNS4_8identityESX_S17_vS18_EENS_8epilogue10collective18CollectiveEpilogueINS1A_23Sm100TmaWarpSpecializedILi1ELi1ELi64ELb0ELb0EEEJSG_NS5_IJNSQ_ISE_SB_EENSQ_ISF_SB_EEEEEaSH_aSH_NS1A_6fusion15FusionCallbacksIS1E_NS1I_17LinearCombinationIaiaiLNS_15FloatRoundStyleE2EEESG_S1H_JEEENS4_5SM1004TMEM4LOAD26SM100_TMEM_LOAD_32dp32b64xESX_NSY_INSZ_ILi2ELi4ELi3EEES12_NSQ_INS5_IJS13_SF_EEENS5_IJSF_SB_EEEEEEENS4_39AutoVectorizingCopyWithAssumedAlignmentILi128EEENS4_14SM90_TMA_STOREES1W_S1Y_S1Y_EEEvvEEEEvNT_6ParamsE)
        /*0038*/ 	.word	0x00000000


	//----- nvinfo : EIATTR_MIN_STACK_SIZE
	.align		4
.L_27:
        /*003c*/ 	.byte	0x04, 0x12
        /*003e*/ 	.short	(.L_29 - .L_28)
	.align		4
.L_28:
        /*0040*/ 	.word	index@(_ZN7cutlass13device_kernelINS_4gemm6kernel13GemmUniversalIN4cute5tupleIJiiiiEEENS1_10collective13CollectiveMmaINS1_35MainloopSm100TmaUmmaWarpSpecializedILi3ELi2ELi4ENS5_IJNS4_1CILi1EEESB_SB_EEEEENS5_IJNSA_ILi128EEENSA_ILi64EEESE_EEEaNS5_IJlSB_lEEEaSH_NS4_8TiledMMAINS4_8MMA_AtomIJNS4_15SM100_MMA_S8_SSIaaiLi128ELi64ELNS4_4UMMA5MajorE0ELSM_0ELNSL_8SaturateE0EEEEEENS4_6LayoutISC_NS5_IJNSA_ILi0EEESR_SR_EEEEENS5_IJNS4_10UnderscoreESU_SU_EEEEENS4_13SM90_TMA_LOADENS4_14ComposedLayoutINS4_7SwizzleILi3ELi4ELi3EEENS4_18smem_ptr_flag_bitsILi8EEENSQ_INS5_IJNSA_ILi8EEESE_EEENS5_IJSE_SB_EEEEEEEvNS4_8identityESX_S17_vS18_EENS_8epilogue10collective18CollectiveEpilogueINS1A_23Sm100TmaWarpSpecializedILi1ELi1ELi64ELb0ELb0EEEJSG_NS5_IJNSQ_ISE_SB_EENSQ_ISF_SB_EEEEEaSH_aSH_NS1A_6fusion15FusionCallbacksIS1E_NS1I_17LinearCombinationIaiaiLNS_15FloatRoundStyleE2EEESG_S1H_JEEENS4_5SM1004TMEM4LOAD26SM100_TMEM_LOAD_32dp32b64xESX_NSY_INSZ_ILi2ELi4ELi3EEES12_NSQ_INS5_IJS13_SF_EEENS5_IJSF_SB_EEEEEEENS4_39AutoVectorizingCopyWithAssumedAlignmentILi128EEENS4_14SM90_TMA_STOREES1W_S1Y_S1Y_EEEvvEEEEvNT_6ParamsE)
        /*0044*/ 	.word	0x00000000
.L_29:


//--------------------- .nv.compat                --------------------------
	.section	.nv.compat,"",@"SHT_CUDA_COMPAT_INFO"
	.align	4
        /*0000*/ 	.byte	0x02, 0x09, 0x01, 0x00, 0x02, 0x02, 0x03, 0x00, 0x02, 0x05, 0x06, 0x00, 0x03, 0x07, 0x01, 0x01
        /*0010*/ 	.byte	0x02, 0x03, 0x01, 0x00, 0x02, 0x06, 0x01, 0x00, 0x04, 0x0b, 0x08, 0x00, 0x01, 0x00, 0x00, 0x00
        /*0020*/ 	.byte	0x00, 0x00, 0x00, 0x00


//--------------------- .nv.info._ZN7cutlass13device_kernelINS_4gemm6kernel13GemmUniversalIN4cute5tupleIJiiiiEEENS1_10collective13CollectiveMmaINS1_35MainloopSm100TmaUmmaWarpSpecializedILi3ELi2ELi4ENS5_IJNS4_1CILi1EEESB_SB_EEEEENS5_IJNSA_ILi128EEENSA_ILi64EEESE_EEEaNS5_IJlSB_lEEEaSH_NS4_8TiledMMAINS4_8MMA_AtomIJNS4_15SM100_MMA_S8_SSIaaiLi128ELi64ELNS4_4UMMA5MajorE0ELSM_0ELNSL_8SaturateE0EEEEEENS4_6LayoutISC_NS5_IJNSA_ILi0EEESR_SR_EEEEENS5_IJNS4_10UnderscoreESU_SU_EEEEENS4_13SM90_TMA_LOADENS4_14ComposedLayoutINS4_7SwizzleILi3ELi4ELi3EEENS4_18smem_ptr_flag_bitsILi8EEENSQ_INS5_IJNSA_ILi8EEESE_EEENS5_IJSE_SB_EEEEEEEvNS4_8identityESX_S17_vS18_EENS_8epilogue10collective18CollectiveEpilogueINS1A_23Sm100TmaWarpSpecializedILi1ELi1ELi64ELb0ELb0EEEJSG_NS5_IJNSQ_ISE_SB_EENSQ_ISF_SB_EEEEEaSH_aSH_NS1A_6fusion15FusionCallbacksIS1E_NS1I_17LinearCombinationIaiaiLNS_15FloatRoundStyleE2EEESG_S1H_JEEENS4_5SM1004TMEM4LOAD26SM100_TMEM_LOAD_32dp32b64xESX_NSY_INSZ_ILi2ELi4ELi3EEES12_NSQ_INS5_IJS13_SF_EEENS5_IJSF_SB_EEEEEEENS4_39AutoVectorizingCopyWithAssumedAlignmentILi128EEENS4_14SM90_TMA_STOREES1W_S1Y_S1Y_EEEvvEEEEvNT_6ParamsE --------------------------
	.section	.nv.info._ZN7cutlass13device_kernelINS_4gemm6kernel13GemmUniversalIN4cute5tupleIJiiiiEEENS1_10collective13CollectiveMmaINS1_35MainloopSm100TmaUmmaWarpSpecializedILi3ELi2ELi4ENS5_IJNS4_1CILi1EEESB_SB_EEEEENS5_IJNSA_ILi128EEENSA_ILi64EEESE_EEEaNS5_IJlSB_lEEEaSH_NS4_8TiledMMAINS4_8MMA_AtomIJNS4_15SM100_MMA_S8_SSIaaiLi128ELi64ELNS4_4UMMA5MajorE0ELSM_0ELNSL_8SaturateE0EEEEEENS4_6LayoutISC_NS5_IJNSA_ILi0EEESR_SR_EEEEENS5_IJNS4_10UnderscoreESU_SU_EEEEENS4_13SM90_TMA_LOADENS4_14ComposedLayoutINS4_7SwizzleILi3ELi4ELi3EEENS4_18smem_ptr_flag_bitsILi8EEENSQ_INS5_IJNSA_ILi8EEESE_EEENS5_IJSE_SB_EEEEEEEvNS4_8identityESX_S17_vS18_EENS_8epilogue10collective18CollectiveEpilogueINS1A_23Sm100TmaWarpSpecializedILi1ELi1ELi64ELb0ELb0EEEJSG_NS5_IJNSQ_ISE_SB_EENSQ_ISF_SB_EEEEEaSH_aSH_NS1A_6fusion15FusionCallbacksIS1E_NS1I_17LinearCombinationIaiaiLNS_15FloatRoundStyleE2EEESG_S1H_JEEENS4_5SM1004TMEM4LOAD26SM100_TMEM_LOAD_32dp32b64xESX_NSY_INSZ_ILi2ELi4ELi3EEES12_NSQ_INS5_IJS13_SF_EEENS5_IJSF_SB_EEEEEEENS4_39AutoVectorizingCopyWithAssumedAlignmentILi128EEENS4_14SM90_TMA_STOREES1W_S1Y_S1Y_EEEvvEEEEvNT_6ParamsE,"",@"SHT_CUDA_INFO"
	.sectionflags	@""
	.align	4


	//----- nvinfo : EIATTR_CUDA_API_VERSION
	.align		4
        /*0000*/ 	.byte	0x04, 0x37
        /*0002*/ 	.short	(.L_31 - .L_30)
.L_30:
        /*0004*/ 	.word	0x00000082


	//----- nvinfo : EIATTR_KPARAM_INFO
	.align		4
.L_31:
        /*0008*/ 	.byte	0x04, 0x17
        /*000a*/ 	.short	(.L_33 - .L_32)
.L_32:
        /*000c*/ 	.word	0x00000000
        /*0010*/ 	.short	0x0000
        /*0012*/ 	.short	0x0000
        /*0014*/ 	.byte	0x00, 0xf0, 0x01, 0x20


	//----- nvinfo : EIATTR_AT_ENTRY_FRAGMENTS
	.align		4
.L_33:
        /*0018*/ 	.byte	0x04, 0x4f
        /*001a*/ 	.short	(.L_35 - .L_34)


	//   ....[0]....
.L_34:
        /*001c*/ 	.word	0x00000006


	//----- nvinfo : EIATTR_RESERVED_SMEM_USED
	.align		4
.L_35:
        /*0020*/ 	.byte	0x01, 0x41
	.zero		2


	//----- nvinfo : EIATTR_SPARSE_MMA_MASK
	.align		4
        /*0024*/ 	.byte	0x03, 0x50
        /*0026*/ 	.short	0x0000


	//----- nvinfo : EIATTR_TCGEN05_1CTA_USED
	.align		4
        /*0028*/ 	.byte	0x01, 0x51
	.zero		2


	//----- nvinfo : EIATTR_MAXREG_COUNT
	.align		4
        /*002c*/ 	.byte	0x03, 0x1b
        /*002e*/ 	.short	0x00ff


	//----- nvinfo : EIATTR_NUM_BARRIERS
	.align		4
        /*0030*/ 	.byte	0x02, 0x4c
        /*0032*/ 	.byte	0x07
	.zero		1


	//----- nvinfo : EIATTR_EXTERNS
	.align		4
        /*0034*/ 	.byte	0x04, 0x0f
        /*0036*/ 	.short	(.L_37 - .L_36)


	//   ....[0]....
	.align		4
.L_36:
        /*0038*/ 	.word	index@(__assertfail)


	//----- nvinfo : EIATTR_MERCURY_ISA_VERSION
	.align		4
.L_37:
        /*003c*/ 	.byte	0x03, 0x5f
        /*003e*/ 	.short	0x0101


	//----- nvinfo : EIATTR_INT_WARP_WIDE_INSTR_OFFSETS
	.align		4
        /*0040*/ 	.byte	0x04, 0x31
        /*0042*/ 	.short	(.L_39 - .L_38)


	//   ....[0]....
.L_38:
        /*0044*/ 	.word	0x00001d70


	//   ....[1]....
        /*0048*/ 	.word	0x00003730


	//   ....[2]....
        /*004c*/ 	.word	0x00003750


	//   ....[3]....
        /*0050*/ 	.word	0x00003780


	//   ....[4]....
        /*0054*/ 	.word	0x00004190


	//   ....[5]....
        /*0058*/ 	.word	0x00004280


	//----- nvinfo : EIATTR_COOP_GROUP_MASK_REGIDS
	.align		4
.L_39:
        /*005c*/ 	.byte	0x04, 0x29
        /*005e*/ 	.short	(.L_41 - .L_40)


	//   ....[0]....
.L_40:
        /*0060*/ 	.word	0xffffffff


	//   ....[1]....
        /*0064*/ 	.word	0xffffffff


	//   ....[2]....
        /*0068*/ 	.word	0xffffffff


	//   ....[3]....
        /*006c*/ 	.word	0xffffffff


	//   ....[4]....
        /*0070*/ 	.word	0xffffffff


	//   ....[5]....
        /*0074*/ 	.word	0xffffffff


	//   ....[6]....
        /*0078*/ 	.word	0xffffffff


	//   ....[7]....
        /*007c*/ 	.word	0xffffffff


	//   ....[8]....
        /*0080*/ 	.word	0xffffffff


	//   ....[9]....
        /*0084*/ 	.word	0xffffffff


	//   ....[10]....
        /*0088*/ 	.word	0xffffffff


	//   ....[11]....
        /*008c*/ 	.word	0xffffffff


	//   ....[12]....
        /*0090*/ 	.word	0xffffffff


	//----- nvinfo : EIATTR_COOP_GROUP_INSTR_OFFSETS
	.align		4
.L_41:
        /*0094*/ 	.byte	0x04, 0x28
        /*0096*/ 	.short	(.L_43 - .L_42)


	//   ....[0]....
.L_42:
        /*0098*/ 	.word	0x00000090


	//   ....[1]....
        /*009c*/ 	.word	0x000004d0


	//   ....[2]....
        /*00a0*/ 	.word	0x00000620


	//   ....[3]....
        /*00a4*/ 	.word	0x00000760


	//   ....[4]....
        /*00a8*/ 	.word	0x00000860


	//   ....[5]....
        /*00ac*/ 	.word	0x000009d0


	//   ....[6]....
        /*00b0*/ 	.word	0x00000b70


	//   ....[7]....
        /*00b4*/ 	.word	0x00001c50


	//   ....[8]....
        /*00b8*/ 	.word	0x000029a0


	//   ....[9]....
        /*00bc*/ 	.word	0x00002bb0


	//   ....[10]....
        /*00c0*/ 	.word	0x00002be0


	//   ....[11]....
        /*00c4*/ 	.word	0x00003610


	//   ....[12]....
        /*00c8*/ 	.word	0x00003840


	//----- nvinfo : EIATTR_VRC_CTA_INIT_COUNT
	.align		4
.L_43:
        /*00cc*/ 	.byte	0x02, 0x4a
        /*00ce*/ 	.byte	0x80
	.zero		1


	//----- nvinfo : EIATTR_SYSCALL_OFFSETS
	.align		4
        /*00d0*/ 	.byte	0x04, 0x46
        /*00d2*/ 	.short	(.L_45 - .L_44)


	//   ....[0]....
.L_44:
        /*00d4*/ 	.word	0x00004cb0


	//   ....[1]....
        /*00d8*/ 	.word	0x00004df0


	//   ....[2]....
        /*00dc*/ 	.word	0x00005590


	//----- nvinfo : EIATTR_MBARRIER_INSTR_OFFSETS
	.align		4
.L_45:
        /*00e0*/ 	.byte	0x04, 0x39
        /*00e2*/ 	.short	(.L_47 - .L_46)


	//   ....[0]....
.L_46:
        /*00e4*/ 	.word	0x000005b0
        /*00e8*/ 	.word	0x000000ff
        /*00ec*/ 	.word	0x00000000
        /*00f0*/ 	.short	0x0100
        /*00f2*/ 	.byte	0x05
	.zero		1


	//   ....[1]....
        /*00f4*/ 	.word	0x000005c0
        /*00f8*/ 	.word	0x000000ff
        /*00fc*/ 	.word	0x00000018
        /*0100*/ 	.short	0x0100
        /*0102*/ 	.byte	0x05
	.zero		1


	//   ....[2]....
        /*0104*/ 	.word	0x000005d0
        /*0108*/ 	.word	0x000000ff
        /*010c*/ 	.word	0x00000008
        /*0110*/ 	.short	0x0100
        /*0112*/ 	.byte	0x05
	.zero		1


	//   ....[3]....
        /*0114*/ 	.word	0x000005e0
        /*0118*/ 	.word	0x000000ff
        /*011c*/ 	.word	0x00000020
        /*0120*/ 	.short	0x0100
        /*0122*/ 	.byte	0x05
	.zero		1


	//   ....[4]....
        /*0124*/ 	.word	0x000005f0
        /*0128*/ 	.word	0x000000ff
        /*012c*/ 	.word	0x00000010
        /*0130*/ 	.short	0x0100
        /*0132*/ 	.byte	0x05
	.zero		1


	//   ....[5]....
        /*0134*/ 	.word	0x00000600
        /*0138*/ 	.word	0x000000ff
        /*013c*/ 	.word	0x00000028
        /*0140*/ 	.short	0x0100
        /*0142*/ 	.byte	0x05
	.zero		1


	//   ....[6]....
        /*0144*/ 	.word	0x00000730
        /*0148*/ 	.word	0x000000ff
        /*014c*/ 	.word	0x00000030
        /*0150*/ 	.short	0x0100
        /*0152*/ 	.byte	0x06
	.zero		1


	//   ....[7]....
        /*0154*/ 	.word	0x00000740
        /*0158*/ 	.word	0x000000ff
        /*015c*/ 	.word	0x00000038
        /*0160*/ 	.short	0x0100
        /*0162*/ 	.byte	0x06
	.zero		1


	//   ....[8]....
        /*0164*/ 	.word	0x00000830
        /*0168*/ 	.word	0x000000ff
        /*016c*/ 	.word	0x00000040
        /*0170*/ 	.short	0x0100
        /*0172*/ 	.byte	0x05
	.zero		1


	//   ....[9]....
        /*0174*/ 	.word	0x00000840
        /*0178*/ 	.word	0x000000ff
        /*017c*/ 	.word	0x00000048
        /*0180*/ 	.short	0x0100
        /*0182*/ 	.byte	0x05
	.zero		1


	//   ....[10]....
        /*0184*/ 	.word	0x00000980
        /*0188*/ 	.word	0x000000ff
        /*018c*/ 	.word	0x00000050
        /*0190*/ 	.short	0x0100
        /*0192*/ 	.byte	0x05
	.zero		1


	//   ....[11]....
        /*0194*/ 	.word	0x00000990
        /*0198*/ 	.word	0x000000ff
        /*019c*/ 	.word	0x00000060
        /*01a0*/ 	.short	0x0100
        /*01a2*/ 	.byte	0x05
	.zero		1


	//   ....[12]....
        /*01a4*/ 	.word	0x000009a0
        /*01a8*/ 	.word	0x000000ff
        /*01ac*/ 	.word	0x00000058
        /*01b0*/ 	.short	0x0100
        /*01b2*/ 	.byte	0x05
	.zero		1


	//   ....[13]....
        /*01b4*/ 	.word	0x000009b0
        /*01b8*/ 	.word	0x000000ff
        /*01bc*/ 	.word	0x00000068
        /*01c0*/ 	.short	0x0100
        /*01c2*/ 	.byte	0x05
	.zero		1


	//   ....[14]....
        /*01c4*/ 	.word	0x00000ae0
        /*01c8*/ 	.word	0x000000ff
        /*01cc*/ 	.word	0x00000070
        /*01d0*/ 	.short	0x0100
        /*01d2*/ 	.byte	0x06
	.zero		1


	//   ....[15]....
        /*01d4*/ 	.word	0x00000af0
        /*01d8*/ 	.word	0x000000ff
        /*01dc*/ 	.word	0x00000090
        /*01e0*/ 	.short	0x0100
        /*01e2*/ 	.byte	0x06
	.zero		1


	//   ....[16]....
        /*01e4*/ 	.word	0x00000b00
        /*01e8*/ 	.word	0x000000ff
        /*01ec*/ 	.word	0x00000078
        /*01f0*/ 	.short	0x0100
        /*01f2*/ 	.byte	0x06
	.zero		1


	//   ....[17]....
        /*01f4*/ 	.word	0x00000b10
        /*01f8*/ 	.word	0x000000ff
        /*01fc*/ 	.word	0x00000098
        /*0200*/ 	.short	0x0100
        /*0202*/ 	.byte	0x06
	.zero		1


	//   ....[18]....
        /*0204*/ 	.word	0x00000b20
        /*0208*/ 	.word	0x000000ff
        /*020c*/ 	.word	0x00000080
        /*0210*/ 	.short	0x0100
        /*0212*/ 	.byte	0x06
	.zero		1


	//   ....[19]....
        /*0214*/ 	.word	0x00000b30
        /*0218*/ 	.word	0x000000ff
        /*021c*/ 	.word	0x000000a0
        /*0220*/ 	.short	0x0100
        /*0222*/ 	.byte	0x06
	.zero		1


	//   ....[20]....
        /*0224*/ 	.word	0x00000b40
        /*0228*/ 	.word	0x000000ff
        /*022c*/ 	.word	0x00000088
        /*0230*/ 	.short	0x0100
        /*0232*/ 	.byte	0x06
	.zero		1


	//   ....[21]....
        /*0234*/ 	.word	0x00000b50
        /*0238*/ 	.word	0x000000ff
        /*023c*/ 	.word	0x000000a8
        /*0240*/ 	.short	0x0100
        /*0242*/ 	.byte	0x06
	.zero		1


	//   ....[22]....
        /*0244*/ 	.word	0x00000c40
        /*0248*/ 	.word	0x000000ff
        /*024c*/ 	.word	0x000000b0
        /*0250*/ 	.short	0x0100
        /*0252*/ 	.byte	0x05
	.zero		1


	//   ....[23]....
        /*0254*/ 	.word	0x00000c50
        /*0258*/ 	.word	0x000000ff
        /*025c*/ 	.word	0x000000c0
        /*0260*/ 	.short	0x0100
        /*0262*/ 	.byte	0x05
	.zero		1


	//   ....[24]....
        /*0264*/ 	.word	0x00000c60
        /*0268*/ 	.word	0x000000ff
        /*026c*/ 	.word	0x000000b8
        /*0270*/ 	.short	0x0100
        /*0272*/ 	.byte	0x05
	.zero		1


	//   ....[25]....
        /*0274*/ 	.word	0x00000c70
        /*0278*/ 	.word	0x000000ff
        /*027c*/ 	.word	0x000000c8
        /*0280*/ 	.short	0x0100
        /*0282*/ 	.byte	0x05
	.zero		1


	//   ....[26]....
        /*0284*/ 	.word	0x00001550
        /*0288*/ 	.word	0x00000003
        /*028c*/ 	.word	0x000000c0
        /*0290*/ 	.short	0x010a
        /*0292*/ 	.byte	0xff
	.zero		1


	//   ....[27]....
        /*0294*/ 	.word	0x00001580
        /*0298*/ 	.word	0x00000003
        /*029c*/ 	.word	0x000000b0
        /*02a0*/ 	.short	0x0101
        /*02a2*/ 	.byte	0xff
	.zero		1


	//   ....[28]....
        /*02a4*/ 	.word	0x00001650
        /*02a8*/ 	.word	0x000000ff
        /*02ac*/ 	.word	0x00000018
        /*02b0*/ 	.short	0x010a
        /*02b2*/ 	.byte	0x08
	.zero		1


	//   ....[29]....
        /*02b4*/ 	.word	0x000016f0
        /*02b8*/ 	.word	0x000000ff
        /*02bc*/ 	.word	0x00000018
        /*02c0*/ 	.short	0x010a
        /*02c2*/ 	.byte	0x21
	.zero		1


	//   ....[30]....
        /*02c4*/ 	.word	0x00001840
        /*02c8*/ 	.word	0x000000ff
        /*02cc*/ 	.word	0x00000018
        /*02d0*/ 	.short	0x010a
        /*02d2*/ 	.byte	0x08
	.zero		1


	//   ....[31]....
        /*02d4*/ 	.word	0x00001950
        /*02d8*/ 	.word	0x000000ff
        /*02dc*/ 	.word	0x00000048
        /*02e0*/ 	.short	0x0101
        /*02e2*/ 	.byte	0x04
	.zero		1


	//   ....[32]....
        /*02e4*/ 	.word	0x00001970
        /*02e8*/ 	.word	0x000000ff
        /*02ec*/ 	.word	0x00000018
        /*02f0*/ 	.short	0x010a
        /*02f2*/ 	.byte	0x08
	.zero		1


	//   ....[33]....
        /*02f4*/ 	.word	0x000019f0
        /*02f8*/ 	.word	0x000000ff
        /*02fc*/ 	.word	0x00000018
        /*0300*/ 	.short	0x010a
        /*0302*/ 	.byte	0x11
	.zero		1


	//   ....[34]....
        /*0304*/ 	.word	0x00001b40
        /*0308*/ 	.word	0x000000ff
        /*030c*/ 	.word	0x00000018
        /*0310*/ 	.short	0x010a
        /*0312*/ 	.byte	0x08
	.zero		1


	//   ....[35]....
        /*0314*/ 	.word	0x00001c80
        /*0318*/ 	.word	0x00000002
        /*031c*/ 	.word	0x00000050
        /*0320*/ 	.short	0x010a
        /*0322*/ 	.byte	0xff
	.zero		1


	//   ....[36]....
        /*0324*/ 	.word	0x00001d40
        /*0328*/ 	.word	0x00000002
        /*032c*/ 	.word	0x00000000
        /*0330*/ 	.short	0x0101
        /*0332*/ 	.byte	0xff
	.zero		1


	//   ....[37]....
        /*0334*/ 	.word	0x000022a0
        /*0338*/ 	.word	0x000000ff
        /*033c*/ 	.word	0x00000000
        /*0340*/ 	.short	0x010a
        /*0342*/ 	.byte	0x05
	.zero		1


	//   ....[38]....
        /*0344*/ 	.word	0x00002330
        /*0348*/ 	.word	0x000000ff
        /*034c*/ 	.word	0x00000000
        /*0350*/ 	.short	0x010a
        /*0352*/ 	.byte	0x05
	.zero		1


	//   ....[39]....
        /*0354*/ 	.word	0x000023d0
        /*0358*/ 	.word	0x00000000
        /*035c*/ 	.word	0x00000000
        /*0360*/ 	.short	0x010a
        /*0362*/ 	.byte	0xff
	.zero		1


	//   ....[40]....
        /*0364*/ 	.word	0x000024f0
        /*0368*/ 	.word	0x00000000
        /*036c*/ 	.word	0x000000b0
        /*0370*/ 	.short	0x010a
        /*0372*/ 	.byte	0xff
	.zero		1


	//   ....[41]....
        /*0374*/ 	.word	0x00002550
        /*0378*/ 	.word	0x00000004
        /*037c*/ 	.word	0x00000000
        /*0380*/ 	.short	0x0101
        /*0382*/ 	.byte	0xff
	.zero		1


	//   ....[42]....
        /*0384*/ 	.word	0x00002570
        /*0388*/ 	.word	0x000000ff
        /*038c*/ 	.word	0x00000060
        /*0390*/ 	.short	0x010a
        /*0392*/ 	.byte	0x05
	.zero		1


	//   ....[43]....
        /*0394*/ 	.word	0x00002690
        /*0398*/ 	.word	0x00000000
        /*039c*/ 	.word	0x00000050
        /*03a0*/ 	.short	0x010a
        /*03a2*/ 	.byte	0xff
	.zero		1


	//   ....[44]....
        /*03a4*/ 	.word	0x000027a0
        /*03a8*/ 	.word	0x00000000
        /*03ac*/ 	.word	0x00000000
        /*03b0*/ 	.short	0x0101
        /*03b2*/ 	.byte	0xff
	.zero		1


	//   ....[45]....
        /*03b4*/ 	.word	0x00002830
        /*03b8*/ 	.word	0x000000ff
        /*03bc*/ 	.word	0x00000060
        /*03c0*/ 	.short	0x0106
        /*03c2*/ 	.byte	0x05
	.zero		1


	//   ....[46]....
        /*03c4*/ 	.word	0x00002850
        /*03c8*/ 	.word	0x000000ff
        /*03cc*/ 	.word	0x00000060
        /*03d0*/ 	.short	0x010a
        /*03d2*/ 	.byte	0x05
	.zero		1


	//   ....[47]....
        /*03d4*/ 	.word	0x000028e0
        /*03d8*/ 	.word	0x000000ff
        /*03dc*/ 	.word	0x00000060
        /*03e0*/ 	.short	0x0106
        /*03e2*/ 	.byte	0x04
	.zero		1


	//   ....[48]....
        /*03e4*/ 	.word	0x00002920
        /*03e8*/ 	.word	0x00000000
        /*03ec*/ 	.word	0x00000060
        /*03f0*/ 	.short	0x010a
        /*03f2*/ 	.byte	0xff
	.zero		1


	//   ....[49]....
        /*03f4*/ 	.word	0x00002e60
        /*03f8*/ 	.word	0x00000000
        /*03fc*/ 	.word	0x00000050
        /*0400*/ 	.short	0x010a
        /*0402*/ 	.byte	0xff
	.zero		1


	//   ....[50]....
        /*0404*/ 	.word	0x00002f70
        /*0408*/ 	.word	0x00000003
        /*040c*/ 	.word	0x00000000
        /*0410*/ 	.short	0x0101
        /*0412*/ 	.byte	0xff
	.zero		1


	//   ....[51]....
        /*0414*/ 	.word	0x00002f80
        /*0418*/ 	.word	0x000000ff
        /*041c*/ 	.word	0x00000000
        /*0420*/ 	.short	0x010a
        /*0422*/ 	.byte	0x06
	.zero		1


	//   ....[52]....
        /*0424*/ 	.word	0x00002fa0
        /*0428*/ 	.word	0x000000ff
        /*042c*/ 	.word	0x00000090
        /*0430*/ 	.short	0x010a
        /*0432*/ 	.byte	0x07
	.zero		1


	//   ....[53]....
        /*0434*/ 	.word	0x00003070
        /*0438*/ 	.word	0x000000ff
        /*043c*/ 	.word	0x00000000
        /*0440*/ 	.short	0x010a
        /*0442*/ 	.byte	0x06
	.zero		1


	//   ....[54]....
        /*0444*/ 	.word	0x000031a0
        /*0448*/ 	.word	0x000000ff
        /*044c*/ 	.word	0x00000000
        /*0450*/ 	.short	0x010a
        /*0452*/ 	.byte	0x1a
	.zero		1


	//   ....[55]....
        /*0454*/ 	.word	0x00003440
        /*0458*/ 	.word	0x000000ff
        /*045c*/ 	.word	0x00000000
        /*0460*/ 	.short	0x010a
        /*0462*/ 	.byte	0x06
	.zero		1


	//   ....[56]....
        /*0464*/ 	.word	0x000034d0
        /*0468*/ 	.word	0x000000ff
        /*046c*/ 	.word	0x00000000
        /*0470*/ 	.short	0x010a
        /*0472*/ 	.byte	0x06
	.zero		1


	//   ....[57]....
        /*0474*/ 	.word	0x00003560
        /*0478*/ 	.word	0x000000ff
        /*047c*/ 	.word	0x00000000
        /*0480*/ 	.short	0x010a
        /*0482*/ 	.byte	0x06
	.zero		1


	//   ....[58]....
        /*0484*/ 	.word	0x000035f0
        /*0488*/ 	.word	0x000000ff
        /*048c*/ 	.word	0x00000000
        /*0490*/ 	.short	0x010a
        /*0492*/ 	.byte	0x07
	.zero		1


	//   ....[59]....
        /*0494*/ 	.word	0x00003a30
        /*0498*/ 	.word	0x00000000
        /*049c*/ 	.word	0x00000050
        /*04a0*/ 	.short	0x010a
        /*04a2*/ 	.byte	0xff
	.zero		1


	//   ....[60]....
        /*04a4*/ 	.word	0x00003b20
        /*04a8*/ 	.word	0x00000000
        /*04ac*/ 	.word	0x00000000
        /*04b0*/ 	.short	0x0101
        /*04b2*/ 	.byte	0xff
	.zero		1


	//   ....[61]....
        /*04b4*/ 	.word	0x00003e40
        /*04b8*/ 	.word	0x000000ff
        /*04bc*/ 	.word	0x00000048
        /*04c0*/ 	.short	0x010a
        /*04c2*/ 	.byte	0x06
	.zero		1


	//   ....[62]....
        /*04c4*/ 	.word	0x00003fc0
        /*04c8*/ 	.word	0x000000ff
        /*04cc*/ 	.word	0x00000038
        /*04d0*/ 	.short	0x010a
        /*04d2*/ 	.byte	0x06
	.zero		1


	//   ....[63]....
        /*04d4*/ 	.word	0x000042f0
        /*04d8*/ 	.word	0x000000ff
        /*04dc*/ 	.word	0x00000030
        /*04e0*/ 	.short	0x010b
        /*04e2*/ 	.byte	0x06
	.zero		1


	//   ....[64]....
        /*04e4*/ 	.word	0x00004310
        /*04e8*/ 	.word	0x000000ff
        /*04ec*/ 	.word	0x00000000
        /*04f0*/ 	.short	0x0101
        /*04f2*/ 	.byte	0x25
	.zero		1


	//   ....[65]....
        /*04f4*/ 	.word	0x00004350
        /*04f8*/ 	.word	0x00000000
        /*04fc*/ 	.word	0x00000038
        /*0500*/ 	.short	0x010a
        /*0502*/ 	.byte	0xff
	.zero		1


	//   ....[66]....
        /*0504*/ 	.word	0x000046c0
        /*0508*/ 	.word	0x00000000
        /*050c*/ 	.word	0x00000050
        /*0510*/ 	.short	0x010a
        /*0512*/ 	.byte	0xff
	.zero		1


	//   ....[67]....
        /*0514*/ 	.word	0x000047d0
        /*0518*/ 	.word	0x00000000
        /*051c*/ 	.word	0x00000000
        /*0520*/ 	.short	0x0101
        /*0522*/ 	.byte	0xff
	.zero		1


	//   ....[68]....
        /*0524*/ 	.word	0x00005170
        /*0528*/ 	.word	0x000000ff
        /*052c*/ 	.word	0x00000030
        /*0530*/ 	.short	0x010a
        /*0532*/ 	.byte	0x2b
	.zero		1


	//   ....[69]....
        /*0534*/ 	.word	0x00005180
        /*0538*/ 	.word	0x00000094
        /*053c*/ 	.word	0x00000070
        /*0540*/ 	.short	0x010a
        /*0542*/ 	.byte	0xff
	.zero		1


	//   ....[70]....
        /*0544*/ 	.word	0x00005310
        /*0548*/ 	.word	0x000000ff
        /*054c*/ 	.word	0x00000030
        /*0550*/ 	.short	0x010a
        /*0552*/ 	.byte	0x2b
	.zero		1


	//   ....[71]....
        /*0554*/ 	.word	0x00005410
        /*0558*/ 	.word	0x000000ff
        /*055c*/ 	.word	0x00000000
        /*0560*/ 	.short	0x0101
        /*0562*/ 	.byte	0x04
	.zero		1


	//   ....[72]....
        /*0564*/ 	.word	0x00005470
        /*0568*/ 	.word	0x00000094
        /*056c*/ 	.word	0x00000070
        /*0570*/ 	.short	0x010a
        /*0572*/ 	.byte	0xff
	.zero		1


	//   ....[73]....
        /*0574*/ 	.word	0x000057e0
        /*0578*/ 	.word	0x000000ff
        /*057c*/ 	.word	0x00000000
        /*0580*/ 	.short	0x0101
        /*0582*/ 	.byte	0x05
	.zero		1


	//   ....[74]....
        /*0584*/ 	.word	0x000069d0
        /*0588*/ 	.word	0x00000003
        /*058c*/ 	.word	0x000000c0
        /*0590*/ 	.short	0x010a
        /*0592*/ 	.byte	0xff
	.zero		1


	//   ....[75]....
        /*0594*/ 	.word	0x00006a30
        /*0598*/ 	.word	0x00000002
        /*059c*/ 	.word	0x00000018
        /*05a0*/ 	.short	0x010a
        /*05a2*/ 	.byte	0xff
	.zero		1


	//   ....[76]....
        /*05a4*/ 	.word	0x00006a90
        /*05a8*/ 	.word	0x00000002
        /*05ac*/ 	.word	0x00000018
        /*05b0*/ 	.short	0x010a
        /*05b2*/ 	.byte	0xff
	.zero		1


	//   ....[77]....
        /*05b4*/ 	.word	0x00006ae0
        /*05b8*/ 	.word	0x00000002
        /*05bc*/ 	.word	0x00000050
        /*05c0*/ 	.short	0x010a
        /*05c2*/ 	.byte	0xff
	.zero		1


	//   ....[78]....
        /*05c4*/ 	.word	0x00006b40
        /*05c8*/ 	.word	0x00000000
        /*05cc*/ 	.word	0x00000000
        /*05d0*/ 	.short	0x010a
        /*05d2*/ 	.byte	0xff
	.zero		1


	//   ....[79]....
        /*05d4*/ 	.word	0x00006ba0
        /*05d8*/ 	.word	0x00000000
        /*05dc*/ 	.word	0x00000000
        /*05e0*/ 	.short	0x010a
        /*05e2*/ 	.byte	0xff
	.zero		1


	//   ....[80]....
        /*05e4*/ 	.word	0x00006bf0
        /*05e8*/ 	.word	0x00000000
        /*05ec*/ 	.word	0x000000b0
        /*05f0*/ 	.short	0x010a
        /*05f2*/ 	.byte	0xff
	.zero		1


	//   ....[81]....
        /*05f4*/ 	.word	0x00006c50
        /*05f8*/ 	.word	0x00000000
        /*05fc*/ 	.word	0x00000060
        /*0600*/ 	.short	0x010a
        /*0602*/ 	.byte	0xff
	.zero		1


	//   ....[82]....
        /*0604*/ 	.word	0x00006ca0
        /*0608*/ 	.word	0x00000000
        /*060c*/ 	.word	0x00000050
        /*0610*/ 	.short	0x010a
        /*0612*/ 	.byte	0xff
	.zero		1


	//   ....[83]....
        /*0614*/ 	.word	0x00006d00
        /*0618*/ 	.word	0x00000000
        /*061c*/ 	.word	0x00000060
        /*0620*/ 	.short	0x010a
        /*0622*/ 	.byte	0xff
	.zero		1


	//   ....[84]....
        /*0624*/ 	.word	0x00006d50
        /*0628*/ 	.word	0x00000000
        /*062c*/ 	.word	0x00000050
        /*0630*/ 	.short	0x010a
        /*0632*/ 	.byte	0xff
	.zero		1


	//   ....[85]....
        /*0634*/ 	.word	0x00006db0
        /*0638*/ 	.word	0x00000003
        /*063c*/ 	.word	0x00000090
        /*0640*/ 	.short	0x010a
        /*0642*/ 	.byte	0xff
	.zero		1


	//   ....[86]....
        /*0644*/ 	.word	0x00006e10
        /*0648*/ 	.word	0x00000000
        /*064c*/ 	.word	0x00000000
        /*0650*/ 	.short	0x010a
        /*0652*/ 	.byte	0xff
	.zero		1


	//   ....[87]....
        /*0654*/ 	.word	0x00006e70
        /*0658*/ 	.word	0x00000000
        /*065c*/ 	.word	0x00000000
        /*0660*/ 	.short	0x010a
        /*0662*/ 	.byte	0xff
	.zero		1


	//   ....[88]....
        /*0664*/ 	.word	0x00006ed0
        /*0668*/ 	.word	0x00000000
        /*066c*/ 	.word	0x00000000
        /*0670*/ 	.short	0x010a
        /*0672*/ 	.byte	0xff
	.zero		1


	//   ....[89]....
        /*0674*/ 	.word	0x00006f30
        /*0678*/ 	.word	0x00000000
        /*067c*/ 	.word	0x00000000
        /*0680*/ 	.short	0x010a
        /*0682*/ 	.byte	0xff
	.zero		1


	//   ....[90]....
        /*0684*/ 	.word	0x00006f90
        /*0688*/ 	.word	0x00000000
        /*068c*/ 	.word	0x00000000
        /*0690*/ 	.short	0x010a
        /*0692*/ 	.byte	0xff
	.zero		1


	//   ....[91]....
        /*0694*/ 	.word	0x00006fe0
        /*0698*/ 	.word	0x00000000
        /*069c*/ 	.word	0x00000050
        /*06a0*/ 	.short	0x010a
        /*06a2*/ 	.byte	0xff
	.zero		1


	//   ....[92]....
        /*06a4*/ 	.word	0x00007040
        /*06a8*/ 	.word	0x00000000
        /*06ac*/ 	.word	0x00000048
        /*06b0*/ 	.short	0x010a
        /*06b2*/ 	.byte	0xff
	.zero		1


	//   ....[93]....
        /*06b4*/ 	.word	0x000070a0
        /*06b8*/ 	.word	0x00000003
        /*06bc*/ 	.word	0x00000038
        /*06c0*/ 	.short	0x010a
        /*06c2*/ 	.byte	0xff
	.zero		1


	//   ....[94]....
        /*06c4*/ 	.word	0x000070f0
        /*06c8*/ 	.word	0x00000000
        /*06cc*/ 	.word	0x00000050
        /*06d0*/ 	.short	0x010a
        /*06d2*/ 	.byte	0xff
	.zero		1


	//   ....[95]....
        /*06d4*/ 	.word	0x00007150
        /*06d8*/ 	.word	0x00000000
        /*06dc*/ 	.word	0x00000030
        /*06e0*/ 	.short	0x010a
        /*06e2*/ 	.byte	0xff
	.zero		1


	//   ....[96]....
        /*06e4*/ 	.word	0x000071a0
        /*06e8*/ 	.word	0x00000094
        /*06ec*/ 	.word	0x00000070
        /*06f0*/ 	.short	0x010a
        /*06f2*/ 	.byte	0xff
	.zero		1


	//----- nvinfo : EIATTR_NUM_MBARRIERS
	.align		4
.L_47:
        /*06f4*/ 	.byte	0x03, 0x38
        /*06f6*/ 	.short	0x001a


	//----- nvinfo : EIATTR_EXIT_INSTR_OFFSETS
	.align		4
        /*06f8*/ 	.byte	0x04, 0x1c
        /*06fa*/ 	.short	(.L_49 - .L_48)


	//   ....[0]....
.L_48:
        /*06fc*/ 	.word	0x00002400


	//   ....[1]....
        /*0700*/ 	.word	0x000028f0


	//   ....[2]....
        /*0704*/ 	.word	0x00002950


	//   ....[3]....
        /*0708*/ 	.word	0x00003850


	//   ....[4]....
        /*070c*/ 	.word	0x00004380


	//   ....[5]....
        /*0710*/ 	.word	0x000043c0


	//   ....[6]....
        /*0714*/ 	.word	0x000069c0


	//----- nvinfo : EIATTR_MAX_THREADS
	.align		4
.L_49:
        /*0718*/ 	.byte	0x04, 0x05
        /*071a*/ 	.short	(.L_51 - .L_50)
.L_50:
        /*071c*/ 	.word	0x00000100
        /*0720*/ 	.word	0x00000001
        /*0724*/ 	.word	0x00000001


	//----- nvinfo : EIATTR_CRS_STACK_SIZE
	.align		4
.L_51:
        /*0728*/ 	.byte	0x04, 0x1e
        /*072a*/ 	.short	(.L_53 - .L_52)
.L_52:
        /*072c*/ 	.word	0x00000000


	//----- nvinfo : EIATTR_CBANK_PARAM_SIZE
	.align		4
.L_53:
        /*0730*/ 	.byte	0x03, 0x19
        /*0732*/ 	.short	0x0800


	//----- nvinfo : EIATTR_PARAM_CBANK
	.align		4
        /*0734*/ 	.byte	0x04, 0x0a
        /*0736*/ 	.short	(.L_55 - .L_54)
	.align		4
.L_54:
        /*0738*/ 	.word	index@(.nv.constant0._ZN7cutlass13device_kernelINS_4gemm6kernel13GemmUniversalIN4cute5tupleIJiiiiEEENS1_10collective13CollectiveMmaINS1_35MainloopSm100TmaUmmaWarpSpecializedILi3ELi2ELi4ENS5_IJNS4_1CILi1EEESB_SB_EEEEENS5_IJNSA_ILi128EEENSA_ILi64EEESE_EEEaNS5_IJlSB_lEEEaSH_NS4_8TiledMMAINS4_8MMA_AtomIJNS4_15SM100_MMA_S8_SSIaaiLi128ELi64ELNS4_4UMMA5MajorE0ELSM_0ELNSL_8SaturateE0EEEEEENS4_6LayoutISC_NS5_IJNSA_ILi0EEESR_SR_EEEEENS5_IJNS4_10UnderscoreESU_SU_EEEEENS4_13SM90_TMA_LOADENS4_14ComposedLayoutINS4_7SwizzleILi3ELi4ELi3EEENS4_18smem_ptr_flag_bitsILi8EEENSQ_INS5_IJNSA_ILi8EEESE_EEENS5_IJSE_SB_EEEEEEEvNS4_8identityESX_S17_vS18_EENS_8epilogue10collective18CollectiveEpilogueINS1A_23Sm100TmaWarpSpecializedILi1ELi1ELi64ELb0ELb0EEEJSG_NS5_IJNSQ_ISE_SB_EENSQ_ISF_SB_EEEEEaSH_aSH_NS1A_6fusion15FusionCallbacksIS1E_NS1I_17LinearCombinationIaiaiLNS_15FloatRoundStyleE2EEESG_S1H_JEEENS4_5SM1004TMEM4LOAD26SM100_TMEM_LOAD_32dp32b64xESX_NSY_INSZ_ILi2ELi4ELi3EEES12_NSQ_INS5_IJS13_SF_EEENS5_IJSF_SB_EEEEEEENS4_39AutoVectorizingCopyWithAssumedAlignmentILi128EEENS4_14SM90_TMA_STOREES1W_S1Y_S1Y_EEEvvEEEEvNT_6ParamsE)
        /*073c*/ 	.short	0x0380
        /*073e*/ 	.short	0x0800


	//----- nvinfo : EIATTR_SW_WAR
	.align		4
.L_55:
        /*0740*/ 	.byte	0x04, 0x36
        /*0742*/ 	.short	(.L_57 - .L_56)
.L_56:
        /*0744*/ 	.word	0x00000008
.L_57:


//--------------------- .nv.callgraph             --------------------------
	.section	.nv.callgraph,"",@"SHT_CUDA_CALLGRAPH"
	.align	4
	.sectionentsize	8
	.align		4
        /*0000*/ 	.word	0x00000000
	.align		4
        /*0004*/ 	.word	0xffffffff
	.align		4
        /*0008*/ 	.word	index@(_ZN7cutlass13device_kernelINS_4gemm6kernel13GemmUniversalIN4cute5tupleIJiiiiEEENS1_10collective13CollectiveMmaINS1_35MainloopSm100TmaUmmaWarpSpecializedILi3ELi2ELi4ENS5_IJNS4_1CILi1EEESB_SB_EEEEENS5_IJNSA_ILi128EEENSA_ILi64EEESE_EEEaNS5_IJlSB_lEEEaSH_NS4_8TiledMMAINS4_8MMA_AtomIJNS4_15SM100_MMA_S8_SSIaaiLi128ELi64ELNS4_4UMMA5MajorE0ELSM_0ELNSL_8SaturateE0EEEEEENS4_6LayoutISC_NS5_IJNSA_ILi0EEESR_SR_EEEEENS5_IJNS4_10UnderscoreESU_SU_EEEEENS4_13SM90_TMA_LOADENS4_14ComposedLayoutINS4_7SwizzleILi3ELi4ELi3EEENS4_18smem_ptr_flag_bitsILi8EEENSQ_INS5_IJNSA_ILi8EEESE_EEENS5_IJSE_SB_EEEEEEEvNS4_8identityESX_S17_vS18_EENS_8epilogue10collective18CollectiveEpilogueINS1A_23Sm100TmaWarpSpecializedILi1ELi1ELi64ELb0ELb0EEEJSG_NS5_IJNSQ_ISE_SB_EENSQ_ISF_SB_EEEEEaSH_aSH_NS1A_6fusion15FusionCallbacksIS1E_NS1I_17LinearCombinationIaiaiLNS_15FloatRoundStyleE2EEESG_S1H_JEEENS4_5SM1004TMEM4LOAD26SM100_TMEM_LOAD_32dp32b64xESX_NSY_INSZ_ILi2ELi4ELi3EEES12_NSQ_INS5_IJS13_SF_EEENS5_IJSF_SB_EEEEEEENS4_39AutoVectorizingCopyWithAssumedAlignmentILi128EEENS4_14SM90_TMA_STOREES1W_S1Y_S1Y_EEEvvEEEEvNT_6ParamsE)
	.align		4
        /*000c*/ 	.word	index@(__assertfail)
	.align		4
        /*0010*/ 	.word	0x00000000
	.align		4
        /*0014*/ 	.word	0xfffffffe
	.align		4
        /*0018*/ 	.word	0x00000000
	.align		4
        /*001c*/ 	.word	0xfffffffd
	.align		4
        /*0020*/ 	.word	0x00000000
	.align		4
        /*0024*/ 	.word	0xfffffffc


//--------------------- .nv.constant4             --------------------------
	.section	.nv.constant4,"a",@progbits
	.align	8
	.align		8
.nv.constant4:
        /*0000*/ 	.dword	__assertfail
	.align		8
        /*0008*/ 	.dword	__unnamed_1
	.align		8
        /*0010*/ 	.dword	__unnamed_2
	.align		8
        /*0018*/ 	.dword	_ZN39_INTERNAL_d1a70ec5_4_k_cu_74df2566_95574cuda3std3__45__cpo5beginE
	.align		8
        /*0020*/ 	.dword	_ZN39_INTERNAL_d1a70ec5_4_k_cu_74df2566_95574cuda3std3__45__cpo3endE
	.align		8
        /*0028*/ 	.dword	_ZN39_INTERNAL_d1a70ec5_4_k_cu_74df2566_95574cuda3std3__45__cpo6cbeginE
	.align		8
        /*0030*/ 	.dword	_ZN39_INTERNAL_d1a70ec5_4_k_cu_74df2566_95574cuda3std3__45__cpo4cendE
	.align		8
        /*0038*/ 	.dword	_ZN39_INTERNAL_d1a70ec5_4_k_cu_74df2566_95574cuda3std3__441_GLOBAL__N__d1a70ec5_4_k_cu_74df2566_95576ignoreE
	.align		8
        /*0040*/ 	.dword	_ZN39_INTERNAL_d1a70ec5_4_k_cu_74df2566_95574cuda3std3__419piecewise_constructE
	.align		8
        /*0048*/ 	.dword	_ZN39_INTERNAL_d1a70ec5_4_k_cu_74df2566_95574cuda3std3__48in_placeE
	.align		8
        /*0050*/ 	.dword	_ZN39_INTERNAL_d1a70ec5_4_k_cu_74df2566_95574cuda3std6ranges3__45__cpo4swapE
	.align		8
        /*0058*/ 	.dword	_ZN39_INTERNAL_d1a70ec5_4_k_cu_74df2566_95574cuda3std6ranges3__45__cpo9iter_moveE
	.align		8
        /*0060*/ 	.dword	_ZN39_INTERNAL_d1a70ec5_4_k_cu_74df2566_95574cute7productE
	.align		8
        /*0068*/ 	.dword	_ZN39_INTERNAL_d1a70ec5_4_k_cu_74df2566_95574cute1_E
	.align		8
        /*0070*/ 	.dword	$str$25
	.align		8
        /*0078*/ 	.dword	$str$26
	.align		8
        /*0080*/ 	.dword	$str$27
	.align		8
        /*0088*/ 	.dword	$str$28


//--------------------- .text._ZN7cutlass13device_kernelINS_4gemm6kernel13GemmUniversalIN4cute5tupleIJiiiiEEENS1_10collective13CollectiveMmaINS1_35MainloopSm100TmaUmmaWarpSpecializedILi3ELi2ELi4ENS5_IJNS4_1CILi1EEESB_SB_EEEEENS5_IJNSA_ILi128EEENSA_ILi64EEESE_EEEaNS5_IJlSB_lEEEaSH_NS4_8TiledMMAINS4_8MMA_AtomIJNS4_15SM100_MMA_S8_SSIaaiLi128ELi64ELNS4_4UMMA5MajorE0ELSM_0ELNSL_8SaturateE0EEEEEENS4_6LayoutISC_NS5_IJNSA_ILi0EEESR_SR_EEEEENS5_IJNS4_10UnderscoreESU_SU_EEEEENS4_13SM90_TMA_LOADENS4_14ComposedLayoutINS4_7SwizzleILi3ELi4ELi3EEENS4_18smem_ptr_flag_bitsILi8EEENSQ_INS5_IJNSA_ILi8EEESE_EEENS5_IJSE_SB_EEEEEEEvNS4_8identityESX_S17_vS18_EENS_8epilogue10collective18CollectiveEpilogueINS1A_23Sm100TmaWarpSpecializedILi1ELi1ELi64ELb0ELb0EEEJSG_NS5_IJNSQ_ISE_SB_EENSQ_ISF_SB_EEEEEaSH_aSH_NS1A_6fusion15FusionCallbacksIS1E_NS1I_17LinearCombinationIaiaiLNS_15FloatRoundStyleE2EEESG_S1H_JEEENS4_5SM1004TMEM4LOAD26SM100_TMEM_LOAD_32dp32b64xESX_NSY_INSZ_ILi2ELi4ELi3EEES12_NSQ_INS5_IJS13_SF_EEENS5_IJSF_SB_EEEEEEENS4_39AutoVectorizingCopyWithAssumedAlignmentILi128EEENS4_14SM90_TMA_STOREES1W_S1Y_S1Y_EEEvvEEEEvNT_6ParamsE --------------------------
	.section	.text._ZN7cutlass13device_kernelINS_4gemm6kernel13GemmUniversalIN4cute5tupleIJiiiiEEENS1_10collective13CollectiveMmaINS1_35MainloopSm100TmaUmmaWarpSpecializedILi3ELi2ELi4ENS5_IJNS4_1CILi1EEESB_SB_EEEEENS5_IJNSA_ILi128EEENSA_ILi64EEESE_EEEaNS5_IJlSB_lEEEaSH_NS4_8TiledMMAINS4_8MMA_AtomIJNS4_15SM100_MMA_S8_SSIaaiLi128ELi64ELNS4_4UMMA5MajorE0ELSM_0ELNSL_8SaturateE0EEEEEENS4_6LayoutISC_NS5_IJNSA_ILi0EEESR_SR_EEEEENS5_IJNS4_10UnderscoreESU_SU_EEEEENS4_13SM90_TMA_LOADENS4_14ComposedLayoutINS4_7SwizzleILi3ELi4ELi3EEENS4_18smem_ptr_flag_bitsILi8EEENSQ_INS5_IJNSA_ILi8EEESE_EEENS5_IJSE_SB_EEEEEEEvNS4_8identityESX_S17_vS18_EENS_8epilogue10collective18CollectiveEpilogueINS1A_23Sm100TmaWarpSpecializedILi1ELi1ELi64ELb0ELb0EEEJSG_NS5_IJNSQ_ISE_SB_EENSQ_ISF_SB_EEEEEaSH_aSH_NS1A_6fusion15FusionCallbacksIS1E_NS1I_17LinearCombinationIaiaiLNS_15FloatRoundStyleE2EEESG_S1H_JEEENS4_5SM1004TMEM4LOAD26SM100_TMEM_LOAD_32dp32b64xESX_NSY_INSZ_ILi2ELi4ELi3EEES12_NSQ_INS5_IJS13_SF_EEENS5_IJSF_SB_EEEEEEENS4_39AutoVectorizingCopyWithAssumedAlignmentILi128EEENS4_14SM90_TMA_STOREES1W_S1Y_S1Y_EEEvvEEEEvNT_6ParamsE,"ax",@progbits
	.align	128
.text._ZN7cutlass13device_kernelINS_4gemm6kernel13GemmUniversalIN4cute5tupleIJiiiiEEENS1_10collective13CollectiveMmaINS1_35MainloopSm100TmaUmmaWarpSpecializedILi3ELi2ELi4ENS5_IJNS4_1CILi1EEESB_SB_EEEEENS5_IJNSA_ILi128EEENSA_ILi64EEESE_EEEaNS5_IJlSB_lEEEaSH_NS4_8TiledMMAINS4_8MMA_AtomIJNS4_15SM100_MMA_S8_SSIaaiLi128ELi64ELNS4_4UMMA5MajorE0ELSM_0ELNSL_8SaturateE0EEEEEENS4_6LayoutISC_NS5_IJNSA_ILi0EEESR_SR_EEEEENS5_IJNS4_10UnderscoreESU_SU_EEEEENS4_13SM90_TMA_LOADENS4_14ComposedLayoutINS4_7SwizzleILi3ELi4ELi3EEENS4_18smem_ptr_flag_bitsILi8EEENSQ_INS5_IJNSA_ILi8EEESE_EEENS5_IJSE_SB_EEEEEEEvNS4_8identityESX_S17_vS18_EENS_8epilogue10collective18CollectiveEpilogueINS1A_23Sm100TmaWarpSpecializedILi1ELi1ELi64ELb0ELb0EEEJSG_NS5_IJNSQ_ISE_SB_EENSQ_ISF_SB_EEEEEaSH_aSH_NS1A_6fusion15FusionCallbacksIS1E_NS1I_17LinearCombinationIaiaiLNS_15FloatRoundStyleE2EEESG_S1H_JEEENS4_5SM1004TMEM4LOAD26SM100_TMEM_LOAD_32dp32b64xESX_NSY_INSZ_ILi2ELi4ELi3EEES12_NSQ_INS5_IJS13_SF_EEENS5_IJSF_SB_EEEEEEENS4_39AutoVectorizingCopyWithAssumedAlignmentILi128EEENS4_14SM90_TMA_STOREES1W_S1Y_S1Y_EEEvvEEEEvNT_6ParamsE:
        .type           _ZN7cutlass13device_kernelINS_4gemm6kernel13GemmUniversalIN4cute5tupleIJiiiiEEENS1_10collective13CollectiveMmaINS1_35MainloopSm100TmaUmmaWarpSpecializedILi3ELi2ELi4ENS5_IJNS4_1CILi1EEESB_SB_EEEEENS5_IJNSA_ILi128EEENSA_ILi64EEESE_EEEaNS5_IJlSB_lEEEaSH_NS4_8TiledMMAINS4_8MMA_AtomIJNS4_15SM100_MMA_S8_SSIaaiLi128ELi64ELNS4_4UMMA5MajorE0ELSM_0ELNSL_8SaturateE0EEEEEENS4_6LayoutISC_NS5_IJNSA_ILi0EEESR_SR_EEEEENS5_IJNS4_10UnderscoreESU_SU_EEEEENS4_13SM90_TMA_LOADENS4_14ComposedLayoutINS4_7SwizzleILi3ELi4ELi3EEENS4_18smem_ptr_flag_bitsILi8EEENSQ_INS5_IJNSA_ILi8EEESE_EEENS5_IJSE_SB_EEEEEEEvNS4_8identityESX_S17_vS18_EENS_8epilogue10collective18CollectiveEpilogueINS1A_23Sm100TmaWarpSpecializedILi1ELi1ELi64ELb0ELb0EEEJSG_NS5_IJNSQ_ISE_SB_EENSQ_ISF_SB_EEEEEaSH_aSH_NS1A_6fusion15FusionCallbacksIS1E_NS1I_17LinearCombinationIaiaiLNS_15FloatRoundStyleE2EEESG_S1H_JEEENS4_5SM1004TMEM4LOAD26SM100_TMEM_LOAD_32dp32b64xESX_NSY_INSZ_ILi2ELi4ELi3EEES12_NSQ_INS5_IJS13_SF_EEENS5_IJSF_SB_EEEEEEENS4_39AutoVectorizingCopyWithAssumedAlignmentILi128EEENS4_14SM90_TMA_STOREES1W_S1Y_S1Y_EEEvvEEEEvNT_6ParamsE,@function
        .size           _ZN7cutlass13device_kernelINS_4gemm6kernel13GemmUniversalIN4cute5tupleIJiiiiEEENS1_10collective13CollectiveMmaINS1_35MainloopSm100TmaUmmaWarpSpecializedILi3ELi2ELi4ENS5_IJNS4_1CILi1EEESB_SB_EEEEENS5_IJNSA_ILi128EEENSA_ILi64EEESE_EEEaNS5_IJlSB_lEEEaSH_NS4_8TiledMMAINS4_8MMA_AtomIJNS4_15SM100_MMA_S8_SSIaaiLi128ELi64ELNS4_4UMMA5MajorE0ELSM_0ELNSL_8SaturateE0EEEEEENS4_6LayoutISC_NS5_IJNSA_ILi0EEESR_SR_EEEEENS5_IJNS4_10UnderscoreESU_SU_EEEEENS4_13SM90_TMA_LOADENS4_14ComposedLayoutINS4_7SwizzleILi3ELi4ELi3EEENS4_18smem_ptr_flag_bitsILi8EEENSQ_INS5_IJNSA_ILi8EEESE_EEENS5_IJSE_SB_EEEEEEEvNS4_8identityESX_S17_vS18_EENS_8epilogue10collective18CollectiveEpilogueINS1A_23Sm100TmaWarpSpecializedILi1ELi1ELi64ELb0ELb0EEEJSG_NS5_IJNSQ_ISE_SB_EENSQ_ISF_SB_EEEEEaSH_aSH_NS1A_6fusion15FusionCallbacksIS1E_NS1I_17LinearCombinationIaiaiLNS_15FloatRoundStyleE2EEESG_S1H_JEEENS4_5SM1004TMEM4LOAD26SM100_TMEM_LOAD_32dp32b64xESX_NSY_INSZ_ILi2ELi4ELi3EEES12_NSQ_INS5_IJS13_SF_EEENS5_IJSF_SB_EEEEEEENS4_39AutoVectorizingCopyWithAssumedAlignmentILi128EEENS4_14SM90_TMA_STOREES1W_S1Y_S1Y_EEEvvEEEEvNT_6ParamsE,(.L_x_125 - _ZN7cutlass13device_kernelINS_4gemm6kernel13GemmUniversalIN4cute5tupleIJiiiiEEENS1_10collective13CollectiveMmaINS1_35MainloopSm100TmaUmmaWarpSpecializedILi3ELi2ELi4ENS5_IJNS4_1CILi1EEESB_SB_EEEEENS5_IJNSA_ILi128EEENSA_ILi64EEESE_EEEaNS5_IJlSB_lEEEaSH_NS4_8TiledMMAINS4_8MMA_AtomIJNS4_15SM100_MMA_S8_SSIaaiLi128ELi64ELNS4_4UMMA5MajorE0ELSM_0ELNSL_8SaturateE0EEEEEENS4_6LayoutISC_NS5_IJNSA_ILi0EEESR_SR_EEEEENS5_IJNS4_10UnderscoreESU_SU_EEEEENS4_13SM90_TMA_LOADENS4_14ComposedLayoutINS4_7SwizzleILi3ELi4ELi3EEENS4_18smem_ptr_flag_bitsILi8EEENSQ_INS5_IJNSA_ILi8EEESE_EEENS5_IJSE_SB_EEEEEEEvNS4_8identityESX_S17_vS18_EENS_8epilogue10collective18CollectiveEpilogueINS1A_23Sm100TmaWarpSpecializedILi1ELi1ELi64ELb0ELb0EEEJSG_NS5_IJNSQ_ISE_SB_EENSQ_ISF_SB_EEEEEaSH_aSH_NS1A_6fusion15FusionCallbacksIS1E_NS1I_17LinearCombinationIaiaiLNS_15FloatRoundStyleE2EEESG_S1H_JEEENS4_5SM1004TMEM4LOAD26SM100_TMEM_LOAD_32dp32b64xESX_NSY_INSZ_ILi2ELi4ELi3EEES12_NSQ_INS5_IJS13_SF_EEENS5_IJSF_SB_EEEEEEENS4_39AutoVectorizingCopyWithAssumedAlignmentILi128EEENS4_14SM90_TMA_STOREES1W_S1Y_S1Y_EEEvvEEEEvNT_6ParamsE)
        .other          _ZN7cutlass13device_kernelINS_4gemm6kernel13GemmUniversalIN4cute5tupleIJiiiiEEENS1_10collective13CollectiveMmaINS1_35MainloopSm100TmaUmmaWarpSpecializedILi3ELi2ELi4ENS5_IJNS4_1CILi1EEESB_SB_EEEEENS5_IJNSA_ILi128EEENSA_ILi64EEESE_EEEaNS5_IJlSB_lEEEaSH_NS4_8TiledMMAINS4_8MMA_AtomIJNS4_15SM100_MMA_S8_SSIaaiLi128ELi64ELNS4_4UMMA5MajorE0ELSM_0ELNSL_8SaturateE0EEEEEENS4_6LayoutISC_NS5_IJNSA_ILi0EEESR_SR_EEEEENS5_IJNS4_10UnderscoreESU_SU_EEEEENS4_13SM90_TMA_LOADENS4_14ComposedLayoutINS4_7SwizzleILi3ELi4ELi3EEENS4_18smem_ptr_flag_bitsILi8EEENSQ_INS5_IJNSA_ILi8EEESE_EEENS5_IJSE_SB_EEEEEEEvNS4_8identityESX_S17_vS18_EENS_8epilogue10collective18CollectiveEpilogueINS1A_23Sm100TmaWarpSpecializedILi1ELi1ELi64ELb0ELb0EEEJSG_NS5_IJNSQ_ISE_SB_EENSQ_ISF_SB_EEEEEaSH_aSH_NS1A_6fusion15FusionCallbacksIS1E_NS1I_17LinearCombinationIaiaiLNS_15FloatRoundStyleE2EEESG_S1H_JEEENS4_5SM1004TMEM4LOAD26SM100_TMEM_LOAD_32dp32b64xESX_NSY_INSZ_ILi2ELi4ELi3EEES12_NSQ_INS5_IJS13_SF_EEENS5_IJSF_SB_EEEEEEENS4_39AutoVectorizingCopyWithAssumedAlignmentILi128EEENS4_14SM90_TMA_STOREES1W_S1Y_S1Y_EEEvvEEEEvNT_6ParamsE,@"STO_CUDA_ENTRY STV_DEFAULT"
_ZN7cutlass13device_kernelINS_4gemm6kernel13GemmUniversalIN4cute5tupleIJiiiiEEENS1_10collective13CollectiveMmaINS1_35MainloopSm100TmaUmmaWarpSpecializedILi3ELi2ELi4ENS5_IJNS4_1CILi1EEESB_SB_EEEEENS5_IJNSA_ILi128EEENSA_ILi64EEESE_EEEaNS5_IJlSB_lEEEaSH_NS4_8TiledMMAINS4_8MMA_AtomIJNS4_15SM100_MMA_S8_SSIaaiLi128ELi64ELNS4_4UMMA5MajorE0ELSM_0ELNSL_8SaturateE0EEEEEENS4_6LayoutISC_NS5_IJNSA_ILi0EEESR_SR_EEEEENS5_IJNS4_10UnderscoreESU_SU_EEEEENS4_13SM90_TMA_LOADENS4_14ComposedLayoutINS4_7SwizzleILi3ELi4ELi3EEENS4_18smem_ptr_flag_bitsILi8EEENSQ_INS5_IJNSA_ILi8EEESE_EEENS5_IJSE_SB_EEEEEEEvNS4_8identityESX_S17_vS18_EENS_8epilogue10collective18CollectiveEpilogueINS1A_23Sm100TmaWarpSpecializedILi1ELi1ELi64ELb0ELb0EEEJSG_NS5_IJNSQ_ISE_SB_EENSQ_ISF_SB_EEEEEaSH_aSH_NS1A_6fusion15FusionCallbacksIS1E_NS1I_17LinearCombinationIaiaiLNS_15FloatRoundStyleE2EEESG_S1H_JEEENS4_5SM1004TMEM4LOAD26SM100_TMEM_LOAD_32dp32b64xESX_NSY_INSZ_ILi2ELi4ELi3EEES12_NSQ_INS5_IJS13_SF_EEENS5_IJSF_SB_EEEEEEENS4_39AutoVectorizingCopyWithAssumedAlignmentILi128EEENS4_14SM90_TMA_STOREES1W_S1Y_S1Y_EEEvvEEEEvNT_6ParamsE:
[----:B------:R-:W1:Y:S01]  /*0000*/  LDC R1, c[0x0][0x37c] ;  /* 0x0000df00ff017b82 */ /* 0x000e620000000800 */
[----:B------:R-:W2:Y:S01]  /*0010*/  S2R R176, SR_TID.X ;  /* 0x0000000000b07919 */ /* 0x000ea20000002100 */
[----:B------:R-:W3:Y:S01]  /*0020*/  LDCU.64 UR4, c[0x0][0x890] ;  /* 0x00011200ff0477ac */ /* 0x000ee20008000a00 */
[----:B------:R-:W-:Y:S02]  /*0030*/  PRMT R168, RZ, 0x7610, R168 ;  /* 0x00007610ffa87816 */ /* 0x000fe400000000a8 */
[----:B------:R-:W-:Y:S01]  /*0040*/  ELECT P5, URZ, PT ;  /* 0x0000000000ff782f */ /* 0x000fe200038a0000 */
[----:B------:R-:W4:Y:S01]  /*0050*/  LDCU.64 UR40, c[0x0][0x358] ;  /* 0x00006b00ff2877ac */ /* 0x000f220008000a00 */
[----:B---3--:R-:W-:-:S04]  /*0060*/  UISETP.NE.U32.AND UP0, UPT, UR4, URZ, UPT ;  /* 0x000000ff0400728c */ /* 0x008fc8000bf05070 */
[----:B------:R-:W-:Y:S01]  /*0070*/  UISETP.NE.AND.EX UP0, UPT, UR5, URZ, UPT, UP0 ;  /* 0x000000ff0500728c */ /* 0x000fe2000bf05300 */
[----:B--2---:R-:W-:-:S05]  /*0080*/  SHF.R.U32.HI R181, RZ, 0x5, R176 ;  /* 0x00000005ffb57819 */ /* 0x004fca00000116b0 */
[----:B------:R-:W2:Y:S02]  /*0090*/  SHFL.IDX PT, R0, R181, RZ, 0x1f ;  /* 0x00001fffb5007589 */ /* 0x000ea400000e0000 */
[----:B--2---:R-:W-:Y:S01]  /*00a0*/  R2UR UR8, R0 ;  /* 0x00000000000872ca */ /* 0x004fe200000e0000 */
[----:B-1--4-:R-:W-:-:S14]  /*00b0*/  BRA.U UP0, `(.L_x_0) ;  /* 0x00000001002c7547 */ /* 0x012fdc000b800000 */
[----:B------:R-:W1:Y:S02]  /*00c0*/  LDCU.64 UR6, c[0x0][0x888] ;  /* 0x00011100ff0677ac */ /* 0x000e640008000a00 */
[----:B-1----:R-:W-:-:S04]  /*00d0*/  UISETP.NE.U32.AND UP0, UPT, UR6, URZ, UPT ;  /* 0x000000ff0600728c */ /* 0x002fc8000bf05070 */
[----:B------:R-:W-:-:S09]  /*00e0*/  UISETP.NE.AND.EX UP0, UPT, UR7, URZ, UPT, UP0 ;  /* 0x000000ff0700728c */ /* 0x000fd2000bf05300 */
[----:B------:R-:W-:Y:S05]  /*00f0*/  BRA.U !UP0, `(.L_x_1) ;  /* 0x0000000108107547 */ /* 0x000fea000b800000 */
[----:B------:R-:W1:Y:S02]  /*0100*/  LDC.64 R80, c[0x0][0x888] ;  /* 0x00022200ff507b82 */ /* 0x000e640000000a00 */
[----:B-1----:R1:W5:Y:S01]  /*0110*/  LDG.E R80, desc[UR40][R80.64] ;  /* 0x0000002850507981 */ /* 0x002362000c1e1900 */
[----:B------:R-:W-:Y:S01]  /*0120*/  HFMA2 R168, -RZ, RZ, 0, 5.9604644775390625e-08 ;  /* 0x00000001ffa87431 */ /* 0x000fe200000001ff */
[----:B------:R-:W-:Y:S05]  /*0130*/  BRA `(.L_x_0) ;  /* 0x00000000000c7947 */ /* 0x000fea0003800000 */
.L_x_1:
[----:B------:R-:W1:Y:S01]  /*0140*/  LDCU UR6, c[0x0][0x880] ;  /* 0x00011000ff0677ac */ /* 0x000e620008000800 */
[----:B------:R-:W-:Y:S01]  /*0150*/  HFMA2 R168, -RZ, RZ, 0, 5.9604644775390625e-08 ;  /* 0x00000001ffa87431 */ /* 0x000fe200000001ff */
[----:B-1----:R-:W-:-:S07]  /*0160*/  MOV R80, UR6 ;  /* 0x0000000600507c02 */ /* 0x002fce0008000f00 */
.L_x_0:
[----:B------:R-:W2:Y:S02]  /*0170*/  LDCU.64 UR6, c[0x0][0x8b0] ;  /* 0x00011600ff0677ac */ /* 0x000ea40008000a00 */
[----:B--2---:R-:W-:-:S04]  /*0180*/  UISETP.NE.U32.AND UP0, UPT, UR6, URZ, UPT ;  /* 0x000000ff0600728c */ /* 0x004fc8000bf05070 */
[----:B------:R-:W-:-:S09]  /*0190*/  UISETP.NE.AND.EX UP0, UPT, UR7, URZ, UPT, UP0 ;  /* 0x000000ff0700728c */ /* 0x000fd2000bf05300 */
[----:B------:R-:W-:Y:S05]  /*01a0*/  BRA.U UP0, `(.L_x_2) ;  /* 0x0000000100247547 */ /* 0x000fea000b800000 */
[----:B------:R-:W2:Y:S02]  /*01b0*/  LDCU.64 UR6, c[0x0][0x8a8] ;  /* 0x00011500ff0677ac */ /* 0x000ea40008000a00 */
[----:B--2---:R-:W-:-:S04]  /*01c0*/  UISETP.NE.U32.AND UP0, UPT, UR6, URZ, UPT ;  /* 0x000000ff0600728c */ /* 0x004fc8000bf05070 */
[----:B------:R-:W-:-:S09]  /*01d0*/  UISETP.NE.AND.EX UP0, UPT, UR7, URZ, UPT, UP0 ;  /* 0x000000ff0700728c */ /* 0x000fd2000bf05300 */
[----:B------:R-:W-:Y:S05]  /*01e0*/  BRA.U !UP0, `(.L_x_3) ;  /* 0x00000001080c7547 */ /* 0x000fea000b800000 */
[----:B------:R-:W2:Y:S02]  /*01f0*/  LDC.64 R78, c[0x0][0x8a8] ;  /* 0x00022a00ff4e7b82 */ /* 0x000ea40000000a00 */
[----:B--2---:R2:W5:Y:S01]  /*0200*/  LDG.E R78, desc[UR40][R78.64] ;  /* 0x000000284e4e7981 */ /* 0x004562000c1e1900 */
[----:B------:R-:W-:Y:S05]  /*0210*/  BRA `(.L_x_2) ;  /* 0x0000000000087947 */ /* 0x000fea0003800000 */
.L_x_3:
[----:B------:R-:W2:Y:S02]  /*0220*/  LDCU UR6, c[0x0][0x8a0] ;  /* 0x00011400ff0677ac */ /* 0x000ea40008000800 */
[----:B--2---:R-:W-:Y:S02]  /*0230*/  MOV R78, UR6 ;  /* 0x00000006004e7c02 */ /* 0x004fe40008000f00 */
.L_x_2:
[----:B------:R-:W-:Y:S01]  /*0240*/  IMAD.U32 R0, RZ, RZ, UR8 ;  /* 0x00000008ff007e24 */ /* 0x000fe2000f8e00ff */
[----:B------:R-:W-:Y:S04]  /*0250*/  BSSY.RECONVERGENT B0, `(.L_x_4) ;  /* 0x000000c000007945 */ /* 0x000fe80003800200 */
[C---:B------:R-:W-:Y:S02]  /*0260*/  ISETP.NE.OR P1, PT, R0.reuse, 0x1, !P5 ;  /* 0x000000010000780c */ /* 0x040fe40006f25670 */
[----:B------:R-:W-:-:S11]  /*0270*/  ISETP.NE.OR P0, PT, R0, 0x3, !P5 ;  /* 0x000000030000780c */ /* 0x000fd60006f05670 */
[----:B------:R-:W-:Y:S05]  /*0280*/  @P1 BRA `(.L_x_5) ;  /* 0x0000000000201947 */ /* 0x000fea0003800000 */
[----:B------:R-:W3:Y:S02]  /*0290*/  LDCU.64 UR6, c[0x0][0x348] ;  /* 0x00006900ff0677ac */ /* 0x000ee40008000a00 */
[----:B---3--:R-:W-:Y:S02]  /*02a0*/  UIADD3 UR10, UP1, UPT, UR6, 0x80, URZ ;  /* 0x00000080060a7890 */ /* 0x008fe4000ff3e0ff */
[----:B------:R-:W-:Y:S02]  /*02b0*/  UIADD3 UR6, UP0, UPT, UR6, 0x180, URZ ;  /* 0x0000018006067890 */ /* 0x000fe4000ff1e0ff */
[----:B------:R-:W-:Y:S02]  /*02c0*/  UIADD3.X UR11, UPT, UPT, URZ, UR7, URZ, UP1, !UPT ;  /* 0x00000007ff0b7290 */ /* 0x000fe40008ffe4ff */
[----:B------:R-:W-:-:S07]  /*02d0*/  UIADD3.X UR7, UPT, UPT, URZ, UR7, URZ, UP0, !UPT ;  /* 0x00000007ff077290 */ /* 0x000fce00087fe4ff */
[----:B------:R3:W-:Y:S02]  /*02e0*/  UTMACCTL.PF [UR10] ;  /* 0x000000000a0079b9 */ /* 0x0007e40008040000 */
[----:B------:R3:W-:Y:S02]  /*02f0*/  UTMACCTL.PF [UR6] ;  /* 0x00000000060079b9 */ /* 0x0007e40008040000 */
[----:B---3--:R-:W-:Y:S01]  /*0300*/  NOP ;  /* 0x0000000000007918 */ /* 0x008fe20000000000 */
.L_x_5:
[----:B------:R-:W-:Y:S05]  /*0310*/  BSYNC.RECONVERGENT B0 ;  /* 0x0000000000007941 */ /* 0x000fea0003800200 */
.L_x_4:
[----:B------:R-:W-:Y:S04]  /*0320*/  BSSY.RECONVERGENT B0, `(.L_x_6) ;  /* 0x000000a000007945 */ /* 0x000fe80003800200 */
        /* <DEDUP_REMOVED lines=9> */
.L_x_7:
[----:B------:R-:W-:Y:S05]  /*03c0*/  BSYNC.RECONVERGENT B0 ;  /* 0x0000000000007941 */ /* 0x000fea0003800200 */
.L_x_6:
[----:B------:R-:W3:Y:S01]  /*03d0*/  LDCU.64 UR6, c[0x0][0x888] ;  /* 0x00011100ff0677ac */ /* 0x000ee20008000a00 */
[----:B------:R-:W-:Y:S02]  /*03e0*/  UISETP.EQ.U32.AND UP1, UPT, UR4, URZ, UPT ;  /* 0x000000ff0400728c */ /* 0x000fe4000bf22070 */
[----:B------:R-:W-:Y:S02]  /*03f0*/  UPLOP3.LUT UP2, UPT, UPT, UPT, UPT, 0x80, 0x8 ;  /* 0x000000000008789c */ /* 0x000fe40003f4f070 */
[----:B---3--:R-:W-:-:S04]  /*0400*/  UISETP.NE.U32.AND UP0, UPT, UR6, URZ, UPT ;  /* 0x000000ff0600728c */ /* 0x008fc8000bf05070 */
[----:B------:R-:W-:-:S04]  /*0410*/  UISETP.NE.AND.EX UP0, UPT, UR7, URZ, UPT, UP0 ;  /* 0x000000ff0700728c */ /* 0x000fc8000bf05300 */
[----:B------:R-:W-:-:S04]  /*0420*/  UISETP.EQ.OR.EX UP3, UPT, UR5, URZ, !UP0, UP1 ;  /* 0x000000ff0500728c */ /* 0x000fc8000c762710 */
[----:B------:R-:W-:-:S05]  /*0430*/  UP2UR UR44, UPR, URZ, 0x8 ;  /* 0x00000008ff2c7883 */ /* 0x000fca0008000000 */
[----:B------:R-:W-:Y:S07]  /*0440*/  BRA.U !UP3, `(.L_x_8) ;  /* 0x000000010b207547 */ /* 0x000fee000b800000 */
[----:B-----5:R-:W-:Y:S01]  /*0450*/  R2UR UR6, R80 ;  /* 0x00000000500672ca */ /* 0x020fe200000e0000 */
[----:B------:R-:W-:Y:S02]  /*0460*/  UISETP.NE.U32.AND UP2, UPT, UR4, URZ, UPT ;  /* 0x000000ff0400728c */ /* 0x000fe4000bf45070 */
[----:B------:R-:W-:Y:S02]  /*0470*/  USEL UR4, URZ, 0xffffffff, UP0 ;  /* 0xffffffffff047887 */ /* 0x000fe40008000000 */
[----:B------:R-:W-:-:S08]  /*0480*/  UISETP.NE.AND.EX UP2, UPT, UR5, URZ, UPT, UP2 ;  /* 0x000000ff0500728c */ /* 0x000fd0000bf45320 */
[----:B------:R-:W-:-:S04]  /*0490*/  UISETP.NE.AND UP1, UPT, UR6, URZ, UPT ;  /* 0x000000ff0600728c */ /* 0x000fc8000bf25270 */
[----:B------:R-:W-:-:S04]  /*04a0*/  @!UP2 USEL UR4, URZ, 0xffffffff, UP1 ;  /* 0xffffffffff04a887 */ /* 0x000fc80008800000 */
[----:B------:R-:W-:-:S04]  /*04b0*/  ULOP3.LUT UR4, UR4, 0x1, URZ, 0xc0, !UPT ;  /* 0x0000000104047892 */ /* 0x000fc8000f8ec0ff */
[----:B------:R-:W-:-:S11]  /*04c0*/  UISETP.NE.U32.AND UP2, UPT, UR4, 0x1, UPT ;  /* 0x000000010400788c */ /* 0x000fd6000bf45070 */
.L_x_8:
[----:B------:R-:W3:Y:S01]  /*04d0*/  SHFL.IDX PT, R2, R181, RZ, 0x1f ;  /* 0x00001fffb5027589 */ /* 0x000ee200000e0000 */
[----:B------:R-:W-:-:S04]  /*04e0*/  UISETP.NE.AND UP1, UPT, UR8, 0x2, UPT ;  /* 0x000000020800788c */ /* 0x000fc8000bf25270 */
[----:B------:R-:W-:Y:S01]  /*04f0*/  USEL UR13, URZ, 0x1, UP1 ;  /* 0x00000001ff0d7887 */ /* 0x000fe20008800000 */
[----:B---3--:R-:W-:-:S13]  /*0500*/  ISETP.NE.AND P0, PT, R2, RZ, PT ;  /* 0x000000ff0200720c */ /* 0x008fda0003f05270 */
[----:B------:R-:W-:Y:S05]  /*0510*/  @P0 BRA `(.L_x_9) ;  /* 0x0000000000400947 */ /* 0x000fea0003800000 */
[----:B------:R-:W3:Y:S01]  /*0520*/  S2UR UR5, SR_CgaCtaId ;  /* 0x00000000000579c3 */ /* 0x000ee20000008800 */
[----:B------:R-:W-:Y:S01]  /*0530*/  UMOV UR6, 0x400 ;  /* 0x0000040000067882 */ /* 0x000fe20000000000 */
[----:B------:R-:W-:Y:S01]  /*0540*/  UMOV UR4, 0x1 ;  /* 0x0000000100047882 */ /* 0x000fe20000000000 */
[----:B------:R-:W-:Y:S01]  /*0550*/  ELECT P0, URZ, PT ;  /* 0x0000000000ff782f */ /* 0x000fe20003800000 */
[----:B---3--:R-:W-:Y:S02]  /*0560*/  ULEA UR5, UR5, UR6, 0x18 ;  /* 0x0000000605057291 */ /* 0x008fe4000f8ec0ff */
[----:B------:R-:W-:-:S04]  /*0570*/  UIADD3 UR6, UPT, UPT, -UR4, 0x100000, URZ ;  /* 0x0010000004067890 */ /* 0x000fc8000fffe1ff */
[----:B------:R-:W-:Y:S02]  /*0580*/  USHF.L.U32 UR7, UR6, 0xb, URZ ;  /* 0x0000000b06077899 */ /* 0x000fe400080006ff */
[----:B------:R-:W-:Y:S01]  /*0590*/  USHF.L.U32 UR6, UR6, 0x1, URZ ;  /* 0x0000000106067899 */ /* 0x000fe200080006ff */
[----:B------:R-:W3:Y:S11]  /*05a0*/  FENCE.VIEW.ASYNC.S ;  /* 0x00000000000073c6 */ /* 0x000ef60000000000 */
[----:B---3--:R3:W4:Y:S01]  /*05b0*/  SYNCS.EXCH.64 URZ, [UR5], UR6 ;  /* 0x0000000605ff75b2 */ /* 0x0087220008000100 */
[----:B------:R3:W1:Y:S01]  /*05c0*/  SYNCS.EXCH.64 URZ, [UR5+0x18], UR6 ;  /* 0x0000180605ff75b2 */ /* 0x0006620008000100 */
[----:B------:R3:W1:Y:S01]  /*05d0*/  SYNCS.EXCH.64 URZ, [UR5+0x8], UR6 ;  /* 0x0000080605ff75b2 */ /* 0x0006620008000100 */
[----:B------:R3:W1:Y:S01]  /*05e0*/  SYNCS.EXCH.64 URZ, [UR5+0x20], UR6 ;  /* 0x0000200605ff75b2 */ /* 0x0006620008000100 */
[----:B------:R3:W1:Y:S01]  /*05f0*/  SYNCS.EXCH.64 URZ, [UR5+0x10], UR6 ;  /* 0x0000100605ff75b2 */ /* 0x0006620008000100 */
[----:B------:R3:W1:Y:S01]  /*0600*/  SYNCS.EXCH.64 URZ, [UR5+0x28], UR6 ;  /* 0x0000280605ff75b2 */ /* 0x0006620008000100 */
[----:B------:R-:W-:Y:S01]  /*0610*/  NOP ;  /* 0x0000000000007918 */ /* 0x000fe20000000000 */
.L_x_9:
[----:B------:R-:W2:Y:S01]  /*0620*/  SHFL.IDX PT, R2, R181, RZ, 0x1f ;  /* 0x00001fffb5027589 */ /* 0x000ea200000e0000 */
[----:B------:R-:W-:Y:S01]  /*0630*/  NOP ;  /* 0x0000000000007918 */ /* 0x000fe20000000000 */
[----:B--2---:R-:W-:-:S13]  /*0640*/  ISETP.NE.AND P0, PT, R2, 0x1, PT ;  /* 0x000000010200780c */ /* 0x004fda0003f05270 */
[----:B------:R-:W-:Y:S05]  /*0650*/  @P0 BRA `(.L_x_10) ;  /* 0x0000000000400947 */ /* 0x000fea0003800000 */
[----:B---3--:R-:W2:Y:S01]  /*0660*/  S2UR UR6, SR_CgaCtaId ;  /* 0x00000000000679c3 */ /* 0x008ea20000008800 */
[----:B------:R-:W-:Y:S01]  /*0670*/  UMOV UR7, 0x400 ;  /* 0x0000040000077882 */ /* 0x000fe20000000000 */
[----:B------:R-:W-:Y:S01]  /*0680*/  UMOV UR5, 0x20 ;  /* 0x0000002000057882 */ /* 0x000fe20000000000 */
[----:B------:R-:W-:Y:S01]  /*0690*/  UMOV UR4, 0x80 ;  /* 0x0000008000047882 */ /* 0x000fe20000000000 */
[----:B------:R-:W-:-:S04]  /*06a0*/  UIADD3 UR10, UPT, UPT, -UR5, 0x100000, URZ ;  /* 0x00100000050a7890 */ /* 0x000fc8000fffe1ff */
[----:B------:R-:W-:Y:S02]  /*06b0*/  USHF.L.U32 UR11, UR10, 0xb, URZ ;  /* 0x0000000b0a0b7899 */ /* 0x000fe400080006ff */
[----:B------:R-:W-:Y:S02]  /*06c0*/  USHF.L.U32 UR10, UR10, 0x1, URZ ;  /* 0x000000010a0a7899 */ /* 0x000fe400080006ff */
[----:B------:R-:W-:-:S04]  /*06d0*/  UIADD3 UR4, UPT, UPT, -UR4, 0x100000, URZ ;  /* 0x0010000004047890 */ /* 0x000fc8000fffe1ff */
[----:B------:R-:W-:Y:S02]  /*06e0*/  USHF.L.U32 UR5, UR4, 0xb, URZ ;  /* 0x0000000b04057899 */ /* 0x000fe400080006ff */
[----:B------:R-:W-:Y:S01]  /*06f0*/  USHF.L.U32 UR4, UR4, 0x1, URZ ;  /* 0x0000000104047899 */ /* 0x000fe200080006ff */
[----:B------:R-:W-:Y:S01]  /*0700*/  ELECT P0, URZ, PT ;  /* 0x0000000000ff782f */ /* 0x000fe20003800000 */
[----:B--2---:R-:W-:Y:S01]  /*0710*/  ULEA UR6, UR6, UR7, 0x18 ;  /* 0x0000000706067291 */ /* 0x004fe2000f8ec0ff */
[----:B------:R-:W2:Y:S11]  /*0720*/  FENCE.VIEW.ASYNC.S ;  /* 0x00000000000073c6 */ /* 0x000eb60000000000 */
[----:B--2---:R2:W3:Y:S01]  /*0730*/  SYNCS.EXCH.64 URZ, [UR6+0x30], UR10 ;  /* 0x0000300a06ff75b2 */ /* 0x0044e20008000100 */
[----:B------:R2:W1:Y:S01]  /*0740*/  SYNCS.EXCH.64 URZ, [UR6+0x38], UR4 ;  /* 0x0000380406ff75b2 */ /* 0x0004620008000100 */
[----:B------:R-:W-:Y:S01]  /*0750*/  NOP ;  /* 0x0000000000007918 */ /* 0x000fe20000000000 */
.L_x_10:
[----:B------:R-:W4:Y:S01]  /*0760*/  SHFL.IDX PT, R2, R181, RZ, 0x1f ;  /* 0x00001fffb5027589 */ /* 0x000f2200000e0000 */
[----:B------:R-:W-:Y:S01]  /*0770*/  NOP ;  /* 0x0000000000007918 */ /* 0x000fe20000000000 */
[----:B----4-:R-:W-:-:S13]  /*0780*/  ISETP.NE.AND P0, PT, R2, 0x3, PT ;  /* 0x000000030200780c */ /* 0x010fda0003f05270 */
[----:B------:R-:W-:Y:S05]  /*0790*/  @P0 BRA `(.L_x_11) ;  /* 0x0000000000300947 */ /* 0x000fea0003800000 */
[----:B--23--:R-:W2:Y:S01]  /*07a0*/  S2UR UR5, SR_CgaCtaId ;  /* 0x00000000000579c3 */ /* 0x00cea20000008800 */
[----:B------:R-:W-:Y:S01]  /*07b0*/  UMOV UR6, 0x400 ;  /* 0x0000040000067882 */ /* 0x000fe20000000000 */
[----:B------:R-:W-:Y:S01]  /*07c0*/  UMOV UR4, 0x20 ;  /* 0x0000002000047882 */ /* 0x000fe20000000000 */
[----:B------:R-:W-:Y:S01]  /*07d0*/  ELECT P0, URZ, PT ;  /* 0x0000000000ff782f */ /* 0x000fe20003800000 */
[----:B--2---:R-:W-:Y:S02]  /*07e0*/  ULEA UR5, UR5, UR6, 0x18 ;  /* 0x0000000605057291 */ /* 0x004fe4000f8ec0ff */
[----:B------:R-:W-:-:S04]  /*07f0*/  UIADD3 UR6, UPT, UPT, -UR4, 0x100000, URZ ;  /* 0x0010000004067890 */ /* 0x000fc8000fffe1ff */
[----:B------:R-:W-:Y:S02]  /*0800*/  USHF.L.U32 UR7, UR6, 0xb, URZ ;  /* 0x0000000b06077899 */ /* 0x000fe400080006ff */
[----:B------:R-:W-:Y:S01]  /*0810*/  USHF.L.U32 UR6, UR6, 0x1, URZ ;  /* 0x0000000106067899 */ /* 0x000fe200080006ff */
[----:B------:R-:W2:Y:S11]  /*0820*/  FENCE.VIEW.ASYNC.S ;  /* 0x00000000000073c6 */ /* 0x000eb60000000000 */
[----:B--2---:R4:W2:Y:S01]  /*0830*/  SYNCS.EXCH.64 URZ, [UR5+0x40], UR6 ;  /* 0x0000400605ff75b2 */ /* 0x0048a20008000100 */
[----:B------:R4:W3:Y:S02]  /*0840*/  SYNCS.EXCH.64 URZ, [UR5+0x48], UR6 ;  /* 0x0000480605ff75b2 */ /* 0x0008e40008000100 */
[----:B----4-:R-:W-:Y:S01]  /*0850*/  NOP ;  /* 0x0000000000007918 */ /* 0x010fe20000000000 */
.L_x_11:
[----:B------:R-:W4:Y:S01]  /*0860*/  SHFL.IDX PT, R2, R181, RZ, 0x1f ;  /* 0x00001fffb5027589 */ /* 0x000f2200000e0000 */
[----:B------:R-:W-:Y:S01]  /*0870*/  NOP ;  /* 0x0000000000007918 */ /* 0x000fe20000000000 */
[----:B----4-:R-:W-:-:S13]  /*0880*/  ISETP.NE.AND P0, PT, R2, 0x4, PT ;  /* 0x000000040200780c */ /* 0x010fda0003f05270 */
[----:B------:R-:W-:Y:S05]  /*0890*/  @P0 BRA `(.L_x_12) ;  /* 0x00000000004c0947 */ /* 0x000fea0003800000 */
[----:B--23--:R-:W2:Y:S01]  /*08a0*/  S2UR UR5, SR_CgaCtaId ;  /* 0x00000000000579c3 */ /* 0x00cea20000008800 */
[----:B------:R-:W-:Y:S01]  /*08b0*/  UMOV UR7, 0x100 ;  /* 0x0000010000077882 */ /* 0x000fe20000000000 */
[----:B------:R-:W-:Y:S01]  /*08c0*/  UMOV UR6, 0x400 ;  /* 0x0000040000067882 */ /* 0x000fe20000000000 */
[----:B------:R-:W-:Y:S01]  /*08d0*/  USEL UR7, UR7, 0xe0, UP2 ;  /* 0x000000e007077887 */ /* 0x000fe20009000000 */
[----:B------:R-:W-:Y:S01]  /*08e0*/  UMOV UR4, 0x1 ;  /* 0x0000000100047882 */ /* 0x000fe20000000000 */
[----:B------:R-:W-:Y:S01]  /*08f0*/  ELECT P0, URZ, PT ;  /* 0x0000000000ff782f */ /* 0x000fe20003800000 */
[----:B------:R-:W-:-:S04]  /*0900*/  UIADD3 UR10, UPT, UPT, -UR4, 0x100000, URZ ;  /* 0x00100000040a7890 */ /* 0x000fc8000fffe1ff */
[----:B------:R-:W-:Y:S02]  /*0910*/  USHF.L.U32 UR11, UR10, 0xb, URZ ;  /* 0x0000000b0a0b7899 */ /* 0x000fe400080006ff */
[----:B------:R-:W-:Y:S02]  /*0920*/  USHF.L.U32 UR10, UR10, 0x1, URZ ;  /* 0x000000010a0a7899 */ /* 0x000fe400080006ff */
[----:B--2---:R-:W-:Y:S02]  /*0930*/  ULEA UR5, UR5, UR6, 0x18 ;  /* 0x0000000605057291 */ /* 0x004fe4000f8ec0ff */
[----:B------:R-:W-:-:S04]  /*0940*/  UIADD3 UR6, UPT, UPT, -UR7, 0x100000, URZ ;  /* 0x0010000007067890 */ /* 0x000fc8000fffe1ff */
[----:B------:R-:W-:Y:S02]  /*0950*/  USHF.L.U32 UR7, UR6, 0xb, URZ ;  /* 0x0000000b06077899 */ /* 0x000fe400080006ff */
[----:B------:R-:W-:Y:S01]  /*0960*/  USHF.L.U32 UR6, UR6, 0x1, URZ ;  /* 0x0000000106067899 */ /* 0x000fe200080006ff */
[----:B------:R-:W2:Y:S03]  /*0970*/  FENCE.VIEW.ASYNC.S ;  /* 0x00000000000073c6 */ /* 0x000ea60000000000 */
[----:B--2---:R4:W2:Y:S08]  /*0980*/  SYNCS.EXCH.64 URZ, [UR5+0x50], UR10 ;  /* 0x0000500a05ff75b2 */ /* 0x0048b00008000100 */
[----:B------:R4:W3:Y:S01]  /*0990*/  SYNCS.EXCH.64 URZ, [UR5+0x60], UR6 ;  /* 0x0000600605ff75b2 */ /* 0x0008e20008000100 */
[----:B------:R4:W1:Y:S01]  /*09a0*/  SYNCS.EXCH.64 URZ, [UR5+0x58], UR10 ;  /* 0x0000580a05ff75b2 */ /* 0x0008620008000100 */
[----:B------:R4:W1:Y:S02]  /*09b0*/  SYNCS.EXCH.64 URZ, [UR5+0x68], UR6 ;  /* 0x0000680605ff75b2 */ /* 0x0008640008000100 */
[----:B----4-:R-:W-:Y:S01]  /*09c0*/  NOP ;  /* 0x0000000000007918 */ /* 0x010fe20000000000 */
.L_x_12:
[----:B------:R-:W4:Y:S01]  /*09d0*/  SHFL.IDX PT, R2, R181, RZ, 0x1f ;  /* 0x00001fffb5027589 */ /* 0x000f2200000e0000 */
[----:B------:R-:W-:Y:S01]  /*09e0*/  NOP ;  /* 0x0000000000007918 */ /* 0x000fe20000000000 */
[----:B----4-:R-:W-:-:S13]  /*09f0*/  ISETP.NE.AND P0, PT, R2, 0x5, PT ;  /* 0x000000050200780c */ /* 0x010fda0003f05270 */
[----:B------:R-:W-:Y:S05]  /*0a00*/  @P0 BRA `(.L_x_13) ;  /* 0x0000000000580947 */ /* 0x000fea0003800000 */
[----:B--23--:R-:W2:Y:S01]  /*0a10*/  S2UR UR6, SR_CgaCtaId ;  /* 0x00000000000679c3 */ /* 0x00cea20000008800 */
        /* <DEDUP_REMOVED lines=12> */
[----:B--2---:R4:W2:Y:S01]  /*0ae0*/  SYNCS.EXCH.64 URZ, [UR6+0x70], UR10 ;  /* 0x0000700a06ff75b2 */ /* 0x0048a20008000100 */
[----:B------:R4:W3:Y:S01]  /*0af0*/  SYNCS.EXCH.64 URZ, [UR6+0x90], UR4 ;  /* 0x0000900406ff75b2 */ /* 0x0008e20008000100 */
[----:B------:R4:W1:Y:S01]  /*0b00*/  SYNCS.EXCH.64 URZ, [UR6+0x78], UR10 ;  /* 0x0000780a06ff75b2 */ /* 0x0008620008000100 */
[----:B------:R4:W1:Y:S01]  /*0b10*/  SYNCS.EXCH.64 URZ, [UR6+0x98], UR4 ;  /* 0x0000980406ff75b2 */ /* 0x0008620008000100 */
[----:B------:R4:W1:Y:S01]  /*0b20*/  SYNCS.EXCH.64 URZ, [UR6+0x80], UR10 ;  /* 0x0000800a06ff75b2 */ /* 0x0008620008000100 */
[----:B------:R4:W1:Y:S01]  /*0b30*/  SYNCS.EXCH.64 URZ, [UR6+0xa0], UR4 ;  /* 0x0000a00406ff75b2 */ /* 0x0008620008000100 */
[----:B------:R4:W1:Y:S01]  /*0b40*/  SYNCS.EXCH.64 URZ, [UR6+0x88], UR10 ;  /* 0x0000880a06ff75b2 */ /* 0x0008620008000100 */
[----:B------:R4:W1:Y:S02]  /*0b50*/  SYNCS.EXCH.64 URZ, [UR6+0xa8], UR4 ;  /* 0x0000a80406ff75b2 */ /* 0x0008640008000100 */
[----:B----4-:R-:W-:Y:S01]  /*0b60*/  NOP ;  /* 0x0000000000007918 */ /* 0x010fe20000000000 */
.L_x_13:
        /* <DEDUP_REMOVED lines=14> */
[----:B------:R4:W3:Y:S01]  /*0c50*/  SYNCS.EXCH.64 URZ, [UR5+0xc0], UR6 ;  /* 0x0000c00605ff75b2 */ /* 0x0008e20008000100 */
[----:B------:R4:W1:Y:S01]  /*0c60*/  SYNCS.EXCH.64 URZ, [UR5+0xb8], UR6 ;  /* 0x0000b80605ff75b2 */ /* 0x0008620008000100 */
[----:B------:R4:W1:Y:S02]  /*0c70*/  SYNCS.EXCH.64 URZ, [UR5+0xc8], UR6 ;  /* 0x0000c80605ff75b2 */ /* 0x0008640008000100 */
[----:B----4-:R-:W-:Y:S01]  /*0c80*/  NOP ;  /* 0x0000000000007918 */ /* 0x010fe20000000000 */
.L_x_14:
[----:B--23--:R-:W2:Y:S01]  /*0c90*/  S2UR UR5, SR_CTAID.X ;  /* 0x00000000000579c3 */ /* 0x00cea20000002500 */
[----:B------:R-:W-:-:S05]  /*0ca0*/  CS2R.32 R167, SR_CgaSize ;  /* 0x0000000000a77805 */ /* 0x000fca0000008a00 */
[----:B------:R-:W-:-:S05]  /*0cb0*/  IMAD R167, R167, -0xa0, RZ ;  /* 0xffffff60a7a77824 */ /* 0x000fca00078e02ff */
[----:B------:R-:W-:-:S14]  /*0cc0*/  R2UR UR7, R167 ;  /* 0x00000000a70772ca */ /* 0x000fdc00000e0000 */
[----:B------:R-:W3:Y:S01]  /*0cd0*/  LDCU UR7, c[0x0][UR7+0x2b0] ;  /* 0x00005600070777ac */ /* 0x000ee20008000800 */
[----:B------:R-:W-:Y:S01]  /*0ce0*/  NOP ;  /* 0x0000000000007918 */ /* 0x000fe20000000000 */
[----:B------:R-:W-:-:S05]  /*0cf0*/  CS2R.32 R167, SR_CgaSize ;  /* 0x0000000000a77805 */ /* 0x000fca0000008a00 */
[----:B------:R-:W-:-:S05]  /*0d00*/  IMAD R167, R167, -0xa0, RZ ;  /* 0xffffff60a7a77824 */ /* 0x000fca00078e02ff */
[----:B------:R-:W-:-:S14]  /*0d10*/  R2UR UR6, R167 ;  /* 0x00000000a70672ca */ /* 0x000fdc00000e0000 */
[----:B------:R-:W4:Y:S01]  /*0d20*/  LDCU UR6, c[0x0][UR6+0x2b4] ;  /* 0x00005680060677ac */ /* 0x000f220008000800 */
[----:B------:R-:W1:Y:S08]  /*0d30*/  S2UR UR4, SR_CTAID.Y ;  /* 0x00000000000479c3 */ /* 0x000e700000002600 */
[----:B------:R-:W4:Y:S01]  /*0d40*/  LDC R9, c[0x0][0xb24] ;  /* 0x0002c900ff097b82 */ /* 0x000f220000000800 */
[----:B--2---:R-:W-:-:S02]  /*0d50*/  I2FP.F32.U32 R4, UR5 ;  /* 0x0000000500047c45 */ /* 0x004fc40008201000 */
[----:B------:R-:W-:-:S05]  /*0d60*/  CS2R.32 R5, SR_CgaSize ;  /* 0x0000000000057805 */ /* 0x000fca0000008a00 */
[----:B------:R-:W-:-:S06]  /*0d70*/  IMAD R5, R5, -0xa0, RZ ;  /* 0xffffff6005057824 */ /* 0x000fcc00078e02ff */
[----:B------:R-:W2:Y:S01]  /*0d80*/  LDC R5, c[0x0][R5+0x2a0] ;  /* 0x0000a80005057b82 */ /* 0x000ea20000000800 */
[----:B------:R-:W-:Y:S01]  /*0d90*/  MOV R167, UR5 ;  /* 0x0000000500a77c02 */ /* 0x000fe20008000f00 */
[----:B---3--:R-:W-:Y:S01]  /*0da0*/  FMUL R4, R4, UR7 ;  /* 0x0000000704047c20 */ /* 0x008fe20008400000 */
[----:B-1----:R-:W-:Y:S02]  /*0db0*/  I2FP.F32.U32 R2, UR4 ;  /* 0x0000000400027c45 */ /* 0x002fe40008201000 */
[----:B------:R-:W-:-:S05]  /*0dc0*/  CS2R.32 R3, SR_CgaSize ;  /* 0x0000000000037805 */ /* 0x000fca0000008a00 */
[----:B------:R-:W-:-:S06]  /*0dd0*/  IMAD R3, R3, -0xa0, RZ ;  /* 0xffffff6003037824 */ /* 0x000fcc00078e02ff */
[----:B------:R-:W1:Y:S01]  /*0de0*/  LDC R3, c[0x0][R3+0x2a4] ;  /* 0x0000a90003037b82 */ /* 0x000e620000000800 */
[----:B------:R-:W3:Y:S01]  /*0df0*/  F2I.U32.TRUNC.NTZ R166, R4 ;  /* 0x0000000400a67305 */ /* 0x000ee2000020f000 */
[----:B------:R-:W-:Y:S01]  /*0e00*/  MOV R165, UR4 ;  /* 0x0000000400a57c02 */ /* 0x000fe20008000f00 */
[----:B----4-:R-:W-:-:S05]  /*0e10*/  FMUL R2, R2, UR6 ;  /* 0x0000000602027c20 */ /* 0x010fca0008400000 */
[----:B------:R-:W-:Y:S01]  /*0e20*/  BAR.SYNC.DEFER_BLOCKING 0x0 ;  /* 0x0000000000007b1d */ /* 0x000fe20000010000 */
[----:B------:R-:W-:-:S05]  /*0e30*/  ISETP.GE.AND P0, PT, R9, 0x1, PT ;  /* 0x000000010900780c */ /* 0x000fca0003f06270 */
[----:B------:R-:W4:Y:S02]  /*0e40*/  F2I.U32.TRUNC.NTZ R164, R2 ;  /* 0x0000000200a47305 */ /* 0x000f24000020f000 */
[----:B------:R-:W1:Y:S01]  /*0e50*/  S2UR UR36, SR_CTAID.Z ;  /* 0x00000000002479c3 */ /* 0x000e620000002700 */
[----:B---3--:R-:W-:-:S05]  /*0e60*/  IADD3 R166, PT, PT, -R166, RZ, RZ ;  /* 0x000000ffa6a67210 */ /* 0x008fca0007ffe1ff */
[----:B--2---:R-:W-:Y:S01]  /*0e70*/  IMAD R166, R5, R166, UR5 ;  /* 0x0000000505a67e24 */ /* 0x004fe2000f8e02a6 */
[----:B----4-:R-:W-:-:S05]  /*0e80*/  IADD3 R164, PT, PT, -R164, RZ, RZ ;  /* 0x000000ffa4a47210 */ /* 0x010fca0007ffe1ff */
[----:B-1----:R-:W-:Y:S01]  /*0e90*/  IMAD R164, R3, R164, UR4 ;  /* 0x0000000403a47e24 */ /* 0x002fe2000f8e02a4 */
[----:B------:R-:W-:Y:S06]  /*0ea0*/  @!P0 BRA `(.L_x_15) ;  /* 0x0000000000b88947 */ /* 0x000fec0003800000 */
[----:B------:R-:W1:Y:S01]  /*0eb0*/  LDC.64 R4, c[0x0][0xb18] ;  /* 0x0002c600ff047b82 */ /* 0x000e620000000a00 */
[----:B------:R-:W-:-:S07]  /*0ec0*/  ISETP.NE.AND P0, PT, R9, 0x1, PT ;  /* 0x000000010900780c */ /* 0x000fce0003f05270 */
[----:B------:R-:W2:Y:S08]  /*0ed0*/  LDC R10, c[0x0][0xb0c] ;  /* 0x0002c300ff0a7b82 */ /* 0x000eb00000000800 */
[----:B------:R-:W3:Y:S08]  /*0ee0*/  LDC R11, c[0x0][0x370] ;  /* 0x0000dc00ff0b7b82 */ /* 0x000ef00000000800 */
[----:B------:R-:W4:Y:S01]  /*0ef0*/  LDC R12, c[0x0][0x374] ;  /* 0x0000dd00ff0c7b82 */ /* 0x000f220000000800 */
[----:B-1----:R-:W-:-:S07]  /*0f00*/  ISETP.NE.AND P1, PT, R4, 0x1, PT ;  /* 0x000000010400780c */ /* 0x002fce0003f25270 */
[----:B------:R-:W3:Y:S01]  /*0f10*/  LDC.64 R6, c[0x0][0xb10] ;  /* 0x0002c400ff067b82 */ /* 0x000ee20000000a00 */
[----:B--2---:R-:W-:-:S07]  /*0f20*/  ISETP.NE.AND P2, PT, R10, 0x1, PT ;  /* 0x000000010a00780c */ /* 0x004fce0003f45270 */
[----:B------:R-:W1:Y:S08]  /*0f30*/  LDC R8, c[0x0][0xb20] ;  /* 0x0002c800ff087b82 */ /* 0x000e700000000800 */
[----:B------:R-:W2:Y:S01]  /*0f40*/  LDC.64 R2, c[0x0][0xb28] ;  /* 0x0002ca00ff027b82 */ /* 0x000ea20000000a00 */
[----:B----4-:R-:W-:-:S04]  /*0f50*/  IMAD.HI.U32 R13, R12, R5, RZ ;  /* 0x000000050c0d7227 */ /* 0x010fc800078e00ff */
[----:B------:R-:W-:-:S04]  /*0f60*/  IMAD.HI.U32 R5, R165, R5, RZ ;  /* 0x00000005a5057227 */ /* 0x000fc800078e00ff */
[----:B---3--:R-:W-:-:S04]  /*0f70*/  IMAD.HI.U32 R14, R11, R6, RZ ;  /* 0x000000060b0e7227 */ /* 0x008fc800078e00ff */
[----:B------:R-:W-:Y:S01]  /*0f80*/  IMAD.HI.U32 R16, R167, R6, RZ ;  /* 0x00000006a7107227 */ /* 0x000fe200078e00ff */
[-C--:B------:R-:W-:Y:S02]  /*0f90*/  @P2 SHF.R.U32.HI R11, RZ, R7.reuse, R14 ;  /* 0x00000007ff0b2219 */ /* 0x080fe4000001160e */
[-C--:B-1----:R-:W-:Y:S02]  /*0fa0*/  @P1 SHF.R.U32.HI R12, RZ, R8.reuse, R13 ;  /* 0x00000008ff0c1219 */ /* 0x082fe4000001160d */
[----:B------:R-:W-:Y:S02]  /*0fb0*/  SHF.R.U32.HI R8, RZ, R8, R5 ;  /* 0x00000008ff087219 */ /* 0x000fe40000011605 */
[----:B------:R-:W-:Y:S02]  /*0fc0*/  SHF.R.U32.HI R16, RZ, R7, R16 ;  /* 0x00000007ff107219 */ /* 0x000fe40000011610 */
[----:B------:R-:W-:Y:S01]  /*0fd0*/  SEL R5, R165, R8, !P1 ;  /* 0x00000008a5057207 */ /* 0x000fe20004800000 */
[----:B--2---:R-:W-:Y:S01]  /*0fe0*/  IMAD.HI.U32 R14, R12, R2, RZ ;  /* 0x000000020c0e7227 */ /* 0x004fe200078e00ff */
[----:B------:R-:W-:-:S03]  /*0ff0*/  SEL R7, R167, R16, !P2 ;  /* 0x00000010a7077207 */ /* 0x000fc60005000000 */
[----:B------:R-:W-:Y:S01]  /*1000*/  IMAD.HI.U32 R6, R11, R2, RZ ;  /* 0x000000020b067227 */ /* 0x000fe200078e00ff */
[----:B------:R-:W-:-:S04]  /*1010*/  @P0 SHF.R.U32.HI R12, RZ, R3, R14 ;  /* 0x00000003ff0c0219 */ /* 0x000fc8000001160e */
[----:B------:R-:W-:Y:S01]  /*1020*/  @P0 SHF.R.U32.HI R11, RZ, R3, R6 ;  /* 0x00000003ff0b0219 */ /* 0x000fe20000011606 */
[----:B------:R-:W-:-:S04]  /*1030*/  IMAD R12, R12, R9, RZ ;  /* 0x000000090c0c7224 */ /* 0x000fc800078e02ff */
[----:B------:R-:W-:Y:S01]  /*1040*/  IMAD R6, R11, R9, RZ ;  /* 0x000000090b067224 */ /* 0x000fe200078e02ff */
[----:B------:R-:W-:-:S04]  /*1050*/  ISETP.GE.AND P1, PT, R5, R12, PT ;  /* 0x0000000c0500720c */ /* 0x000fc80003f26270 */
[----:B------:R-:W-:Y:S01]  /*1060*/  ISETP.GE.OR P1, PT, R7, R6, P1 ;  /* 0x000000060700720c */ /* 0x000fe20000f26670 */
[----:B------:R-:W-:-:S05]  /*1070*/  IMAD.HI.U32 R6, R5, R2, RZ ;  /* 0x0000000205067227 */ /* 0x000fca00078e00ff */
[----:B------:R-:W-:-:S04]  /*1080*/  SHF.R.U32.HI R6, RZ, R3, R6 ;  /* 0x00000003ff067219 */ /* 0x000fc80000011606 */
[----:B------:R-:W-:-:S03]  /*1090*/  SEL R6, R5, R6, !P0 ;  /* 0x0000000605067207 */ /* 0x000fc60004000000 */
[----:B------:R-:W-:Y:S01]  /*10a0*/  @!P1 IMAD.HI.U32 R8, R7, R2, RZ ;  /* 0x0000000207089227 */ /* 0x000fe200078e00ff */
[----:B------:R-:W-:-:S04]  /*10b0*/  IADD3 R2, PT, PT, -R6, RZ, RZ ;  /* 0x000000ff06027210 */ /* 0x000fc80007ffe1ff */
[----:B------:R-:W-:Y:S01]  /*10c0*/  @!P1 SHF.R.U32.HI R8, RZ, R3, R8 ;  /* 0x00000003ff089219 */ /* 0x000fe20000011608 */
[----:B------:R-:W-:-:S03]  /*10d0*/  IMAD R2, R9, R2, R5 ;  /* 0x0000000209027224 */ /* 0x000fc600078e0205 */
[----:B------:R-:W-:Y:S02]  /*10e0*/  @!P1 SEL R3, R7, R8, !P0 ;  /* 0x0000000807039207 */ /* 0x000fe40004000000 */
[----:B------:R-:W-:-:S03]  /*10f0*/  IADD3 R8, PT, PT, -R5, RZ, RZ ;  /* 0x000000ff05087210 */ /* 0x000fc60007ffe1ff */
[--C-:B------:R-:W-:Y:S02]  /*1100*/  @!P1 IMAD.IADD R6, R6, 0x1, -R3.reuse ;  /* 0x0000000106069824 */ /* 0x100fe400078e0a03 */
[----:B------:R-:W-:Y:S01]  /*1110*/  @!P1 IMAD R3, R2, R11, R3 ;  /* 0x0000000b02039224 */ /* 0x000fe200078e0203 */
[----:B------:R-:W-:Y:S01]  /*1120*/  IADD3 R2, PT, PT, -R7, RZ, RZ ;  /* 0x000000ff07027210 */ /* 0x000fe20007ffe1ff */
[----:B------:R-:W-:Y:S02]  /*1130*/  @!P1 IMAD R5, R6, R9, R7 ;  /* 0x0000000906059224 */ /* 0x000fe400078e0207 */
[----:B------:R-:W-:Y:S02]  /*1140*/  IMAD R8, R4, R8, R165 ;  /* 0x0000000804087224 */ /* 0x000fe400078e02a5 */
[----:B------:R-:W-:Y:S02]  /*1150*/  @!P1 IMAD.MOV.U32 R7, RZ, RZ, R3 ;  /* 0x000000ffff079224 */ /* 0x000fe400078e0003 */
[----:B------:R-:W-:-:S02]  /*1160*/  IMAD R2, R10, R2, R167 ;  /* 0x000000020a027224 */ /* 0x000fc400078e02a7 */
[----:B------:R-:W-:Y:S02]  /*1170*/  IMAD R165, R5, R4, R8 ;  /* 0x0000000405a57224 */ /* 0x000fe400078e0208 */
[----:B------:R-:W-:Y:S02]  /*1180*/  IMAD R167, R7, R10, R2 ;  /* 0x0000000a07a77224 */ /* 0x000fe400078e0202 */
.L_x_15:
[----:B------:R-:W1:Y:S01]  /*1190*/  LDCU UR4, c[0x0][0xb30] ;  /* 0x00016600ff0477ac */ /* 0x000e620008000800 */
[----:B------:R-:W2:Y:S08]  /*11a0*/  S2UR UR37, SR_CgaCtaId ;  /* 0x00000000002579c3 */ /* 0x000eb00000008800 */
[----:B------:R-:W3:Y:S01]  /*11b0*/  LDC R72, c[0x0][0xb24] ;  /* 0x0002c900ff487b82 */ /* 0x000ee20000000800 */
[----:B-1----:R-:W-:-:S09]  /*11c0*/  UISETP.NE.AND UP1, UPT, UR4, 0x1, UPT ;  /* 0x000000010400788c */ /* 0x002fd2000bf25270 */
[----:B--2---:R-:W-:Y:S05]  /*11d0*/  BRA.U UP1, `(.L_x_16) ;  /* 0x0000000101407547 */ /* 0x004fea000b800000 */
[----:B------:R-:W1:Y:S08]  /*11e0*/  LDC.64 R4, c[0x0][0xb10] ;  /* 0x0002c400ff047b82 */ /* 0x000e700000000a00 */
[----:B------:R-:W2:Y:S08]  /*11f0*/  LDC.64 R2, c[0x0][0xb18] ;  /* 0x0002c600ff027b82 */ /* 0x000eb00000000a00 */
[----:B------:R-:W4:Y:S08]  /*1200*/  LDC R6, c[0x0][0xb20] ;  /* 0x0002c800ff067b82 */ /* 0x000f300000000800 */
[----:B------:R-:W3:Y:S01]  /*1210*/  LDC R8, c[0x0][0xb0c] ;  /* 0x0002c300ff087b82 */ /* 0x000ee20000000800 */
[----:B-1----:R-:W-:-:S05]  /*1220*/  IMAD.HI.U32 R4, R167, R4, RZ ;  /* 0x00000004a7047227 */ /* 0x002fca00078e00ff */
[----:B------:R-:W-:Y:S01]  /*1230*/  SHF.R.U32.HI R4, RZ, R5, R4 ;  /* 0x00000005ff047219 */ /* 0x000fe20000011604 */
[----:B--2---:R-:W-:Y:S01]  /*1240*/  IMAD.HI.U32 R3, R165, R3, RZ ;  /* 0x00000003a5037227 */ /* 0x004fe200078e00ff */
[----:B------:R-:W-:-:S04]  /*1250*/  ISETP.NE.AND P0, PT, R2, 0x1, PT ;  /* 0x000000010200780c */ /* 0x000fc80003f05270 */
[----:B----4-:R-:W-:-:S04]  /*1260*/  SHF.R.U32.HI R6, RZ, R6, R3 ;  /* 0x00000006ff067219 */ /* 0x010fc80000011603 */
[----:B------:R-:W-:Y:S02]  /*1270*/  SEL R3, R165, R6, !P0 ;  /* 0x00000006a5037207 */ /* 0x000fe40004000000 */
[----:B---3--:R-:W-:-:S04]  /*1280*/  ISETP.NE.AND P1, PT, R8, 0x1, PT ;  /* 0x000000010800780c */ /* 0x008fc80003f25270 */
[----:B------:R-:W-:-:S05]  /*1290*/  SEL R4, R167, R4, !P1 ;  /* 0x00000004a7047207 */ /* 0x000fca0004800000 */
[----:B------:R-:W-:Y:S02]  /*12a0*/  IMAD.IADD R5, R3, 0x1, -R4 ;  /* 0x0000000103057824 */ /* 0x000fe400078e0a04 */
[----:B------:R-:W-:Y:S02]  /*12b0*/  IMAD.IADD R3, R4, 0x1, -R3 ;  /* 0x0000000104037824 */ /* 0x000fe400078e0a03 */
[----:B------:R-:W-:Y:S02]  /*12c0*/  IMAD R167, R5, R8, R167 ;  /* 0x0000000805a77224 */ /* 0x000fe400078e02a7 */
[----:B------:R-:W-:-:S07]  /*12d0*/  IMAD R165, R3, R2, R165 ;  /* 0x0000000203a57224 */ /* 0x000fce00078e02a5 */
.L_x_16:
[----:B------:R-:W-:Y:S01]  /*12e0*/  BAR.SYNC.DEFER_BLOCKING 0x0 ;  /* 0x0000000000007b1d */ /* 0x000fe20000010000 */
[----:B------:R-:W-:Y:S01]  /*12f0*/  UISETP.NE.AND UP1, UPT, UR8, 0x2, UPT ;  /* 0x000000020800788c */ /* 0x000fe2000bf25270 */
[----:B------:R-:W-:Y:S02]  /*1300*/  ISETP.NE.OR P5, PT, R0, 0x2, !P5 ;  /* 0x000000020000780c */ /* 0x000fe40006fa5670 */
[----:B------:R-:W-:-:S06]  /*1310*/  LOP3.LUT R2, R176, 0x1f, RZ, 0xc0, !PT ;  /* 0x0000001fb0027812 */ /* 0x000fcc00078ec0ff */
[----:B------:R-:W-:Y:S05]  /*1320*/  BRA.U UP1, `(.L_x_17) ;  /* 0x00000011013c7547 */ /* 0x000fea000b800000 */
[----:B------:R-:W1:Y:S01]  /*1330*/  LDCU UR13, c[0x0][0x38c] ;  /* 0x00007180ff0d77ac */ /* 0x000e620008000800 */
[----:B------:R-:W2:Y:S01]  /*1340*/  LDC R9, c[0x0][0x370] ;  /* 0x0000dc00ff097b82 */ /* 0x000ea20000000800 */
[----:B------:R-:W-:Y:S01]  /*1350*/  PLOP3.LUT P1, PT, PT, PT, UP2, 0x80, 0x8 ;  /* 0x000000000008781c */ /* 0x000fe20003f2f028 */
[----:B------:R-:W-:Y:S01]  /*1360*/  HFMA2 R12, -RZ, RZ, 0, 0 ;  /* 0x00000000ff0c7431 */ /* 0x000fe200000001ff */
[----:B------:R-:W-:Y:S01]  /*1370*/  ISETP.EQ.OR P4, PT, R2, RZ, P5 ;  /* 0x000000ff0200720c */ /* 0x000fe20002f82670 */
[----:B------:R-:W-:Y:S01]  /*1380*/  IMAD.MOV.U32 R15, RZ, RZ, 0x1 ;  /* 0x00000001ff0f7424 */ /* 0x000fe200078e00ff */
[----:B------:R-:W-:Y:S01]  /*1390*/  PLOP3.LUT P1, PT, P1, PT, PT, 0x8, 0x80 ;  /* 0x000000000080781c */ /* 0x000fe20000f2e170 */
[----:B------:R-:W-:Y:S01]  /*13a0*/  IMAD.MOV.U32 R14, RZ, RZ, RZ ;  /* 0x000000ffff0e7224 */ /* 0x000fe200078e00ff */
[----:B------:R-:W-:Y:S01]  /*13b0*/  MOV R8, 0x1 ;  /* 0x0000000100087802 */ /* 0x000fe20000000f00 */
[----:B------:R-:W4:Y:S01]  /*13c0*/  LDC R0, c[0x0][0x374] ;  /* 0x0000dd00ff007b82 */ /* 0x000f220000000800 */
[----:B------:R-:W-:Y:S01]  /*13d0*/  IMAD.MOV.U32 R10, RZ, RZ, RZ ;  /* 0x000000ffff0a7224 */ /* 0x000fe200078e00ff */
[----:B------:R-:W2:Y:S01]  /*13e0*/  LDCU.64 UR22, c[0x0][0x348] ;  /* 0x00006900ff1677ac */ /* 0x000ea20008000a00 */
[----:B------:R-:W-:Y:S01]  /*13f0*/  UMOV UR6, URZ ;  /* 0x000000ff00067c82 */ /* 0x000fe20008000000 */
[----:B-1----:R-:W-:-:S04]  /*1400*/  UIADD3 UR5, UPT, UPT, UR13, 0x7f, URZ ;  /* 0x0000007f0d057890 */ /* 0x002fc8000fffe0ff */
[----:B------:R-:W-:-:S04]  /*1410*/  USHF.R.S32.HI UR4, URZ, 0x1f, UR5 ;  /* 0x0000001fff047899 */ /* 0x000fc80008011405 */
[----:B------:R-:W-:-:S04]  /*1420*/  ULEA.HI UR4, UR4, UR5, URZ, 0x7 ;  /* 0x0000000504047291 */ /* 0x000fc8000f8f38ff */
[----:B------:R-:W-:Y:S02]  /*1430*/  USHF.R.S32.HI UR15, URZ, 0x7, UR4 ;  /* 0x00000007ff0f7899 */ /* 0x000fe40008011404 */
[----:B------:R-:W-:Y:S02]  /*1440*/  UIADD3 UR4, UPT, UPT, UR13, -0x1, URZ ;  /* 0xffffffff0d047890 */ /* 0x000fe4000fffe0ff */
[----:B------:R-:W-:Y:S02]  /*1450*/  UISETP.LT.U32.AND UP0, UPT, UR15, 0x3, UPT ;  /* 0x000000030f00788c */ /* 0x000fe4000bf01070 */
[----:B------:R-:W-:Y:S02]  /*1460*/  UISETP.GE.U32.AND UP1, UPT, UR4, -0xff, UPT ;  /* 0xffffff010400788c */ /* 0x000fe4000bf26070 */
[----:B------:R-:W-:Y:S02]  /*1470*/  USEL UR14, UR15, 0x3, UP0 ;  /* 0x000000030f0e7887 */ /* 0x000fe40008000000 */
[----:B------:R-:W-:-:S02]  /*1480*/  UIADD3 UR13, UPT, UPT, UR13, 0xfe, URZ ;  /* 0x000000fe0d0d7890 */ /* 0x000fc4000fffe0ff */
[----:B------:R-:W-:Y:S02]  /*1490*/  UIADD3 UR5, UPT, UPT, UR14, -0x1, URZ ;  /* 0xffffffff0e057890 */ /* 0x000fe4000fffe0ff */
[----:B------:R-:W-:-:S03]  /*14a0*/  UIADD3 UR7, UPT, UPT, UR15, -UR14, URZ ;  /* 0x8000000e0f077290 */ /* 0x000fc6000fffe0ff */
[----:B------:R-:W-:-:S04]  /*14b0*/  @UP1 UIADD3 UR5, UPT, UPT, UR14, URZ, URZ ;  /* 0x000000ff0e051290 */ /* 0x000fc8000fffe0ff */
[----:B--2---:R-:W-:-:S12]  /*14c0*/  UIADD3 UR5, UPT, UPT, UR5, 0x1, URZ ;  /* 0x0000000105057890 */ /* 0x004fd8000fffe0ff */
.L_x_35:
[----:B------:R-:W-:Y:S01]  /*14d0*/  UISETP.NE.AND UP0, UPT, UR37, URZ, UPT ;  /* 0x000000ff2500728c */ /* 0x000fe2000bf05270 */
[----:B------:R-:W1:Y:S08]  /*14e0*/  S2UR UR37, SR_CgaCtaId ;  /* 0x00000000002579c3 */ /* 0x000e700000008800 */
[----:B------:R-:W-:Y:S05]  /*14f0*/  BRA.U UP0, `(.L_x_18) ;  /* 0x0000000100347547 */ /* 0x000fea000b800000 */
[----:B------:R-:W2:Y:S01]  /*1500*/  S2R R2, SR_CgaCtaId ;  /* 0x0000000000027919 */ /* 0x000ea20000008800 */
[----:B------:R-:W-:-:S04]  /*1510*/  MOV R3, 0x400 ;  /* 0x0000040000037802 */ /* 0x000fc80000000f00 */
[----:B--2---:R-:W-:Y:S02]  /*1520*/  LEA R3, R2, R3, 0x18 ;  /* 0x0000000302037211 */ /* 0x004fe400078ec0ff */
[----:B------:R-:W-:-:S03]  /*1530*/  SHF.L.U32 R2, R8, 0x1f, RZ ;  /* 0x0000001f08027819 */ /* 0x000fc600000006ff */
[----:B------:R-:W-:-:S04]  /*1540*/  IMAD R3, R10, 0x8, R3 ;  /* 0x000000080a037824 */ /* 0x000fc800078e0203 */
[----:B------:R-:W2:Y:S02]  /*1550*/  SYNCS.PHASECHK.TRANS64.TRYWAIT P0, [R3+URZ+0xc0], R2 ;  /* 0x0000c002030075a7 */ /* 0x000ea400080011ff */
[----:B--2---:R-:W-:Y:S05]  /*1560*/  @!P0 BRA `(.L_x_19) ;  /* 0x0000005400188947 */ /* 0x004fea0003800000 */
.L_x_94:
[----:B------:R-:W-:Y:S01]  /*1570*/  VIADD R10, R10, 0x1 ;  /* 0x000000010a0a7836 */ /* 0x000fe20000000000 */
[----:B------:R2:W-:Y:S04]  /*1580*/  SYNCS.ARRIVE.TRANS64.A1T0 RZ, [R3+URZ+0xb0], RZ ;  /* 0x0000b0ff03ff79a7 */ /* 0x0005e800081000ff */
[----:B------:R-:W-:-:S04]  /*1590*/  ISETP.NE.AND P0, PT, R10, 0x2, PT ;  /* 0x000000020a00780c */ /* 0x000fc80003f05270 */
[----:B------:R-:W-:Y:S02]  /*15a0*/  SEL R10, R10, RZ, P0 ;  /* 0x000000ff0a0a7207 */ /* 0x000fe40000000000 */
[----:B--2---:R-:W-:-:S04]  /*15b0*/  SEL R3, RZ, 0x1, P0 ;  /* 0x00000001ff037807 */ /* 0x004fc80000000000 */
[----:B------:R-:W-:-:S07]  /*15c0*/  LOP3.LUT R8, R8, R3, RZ, 0x3c, !PT ;  /* 0x0000000308087212 */ /* 0x000fce00078e3cff */
.L_x_18:
[----:B------:R-:W-:Y:S01]  /*15d0*/  UMOV UR4, 0x400 ;  /* 0x0000040000047882 */ /* 0x000fe20000000000 */
[----:B------:R-:W-:Y:S01]  /*15e0*/  SHF.L.U32 R2, R15, 0x1f, RZ ;  /* 0x0000001f0f027819 */ /* 0x000fe200000006ff */
[----:B-1----:R-:W-:Y:S01]  /*15f0*/  ULEA UR4, UR37, UR4, 0x18 ;  /* 0x0000000425047291 */ /* 0x002fe2000f8ec0ff */
[----:B------:R-:W-:Y:S01]  /*1600*/  R2UR UR35, R167 ;  /* 0x00000000a72372ca */ /* 0x000fe200000e0000 */
[----:B------:R-:W-:Y:S01]  /*1610*/  UISETP.GE.U32.AND UP0, UPT, UR13, 0xff, UPT ;  /* 0x000000ff0d00788c */ /* 0x000fe2000bf06070 */
[----:B------:R-:W-:Y:S01]  /*1620*/  R2UR UR11, R165 ;  /* 0x00000000a50b72ca */ /* 0x000fe200000e0000 */
[----:B------:R-:W-:Y:S01]  /*1630*/  ULEA UR8, UR6, UR4, 0x3 ;  /* 0x0000000406087291 */ /* 0x000fe2000f8e18ff */
[----:B------:R-:W-:-:S08]  /*1640*/  UMOV UR24, URZ ;  /* 0x000000ff00187c82 */ /* 0x000fd00008000000 */
[----:B------:R1:W2:Y:S01]  /*1650*/  SYNCS.PHASECHK.TRANS64.TRYWAIT P0, [UR8+0x18], R2 ;  /* 0x00001802ff0075a7 */ /* 0x0002a20008001108 */
[----:B------:R-:W-:Y:S02]  /*1660*/  USHF.L.U32 UR35, UR35, 0x7, URZ ;  /* 0x0000000723237899 */ /* 0x000fe400080006ff */
[----:B------:R-:W-:Y:S01]  /*1670*/  USHF.L.U32 UR11, UR11, 0x6, URZ ;  /* 0x000000060b0b7899 */ /* 0x000fe200080006ff */
[----:B------:R-:W-:Y:S11]  /*1680*/  BRA.U !UP0, `(.L_x_20) ;  /* 0x0000000108a87547 */ /* 0x000ff6000b800000 */
[----:B------:R-:W-:Y:S01]  /*1690*/  UMOV UR16, URZ ;  /* 0x000000ff00107c82 */ /* 0x000fe20008000000 */
[----:B------:R-:W-:-:S05]  /*16a0*/  UMOV UR17, UR6 ;  /* 0x0000000600117c82 */ /* 0x000fca0008000000 */
.L_x_25:
[----:B-1----:R-:W-:Y:S01]  /*16b0*/  ULEA UR33, UR17, UR4, 0x3 ;  /* 0x0000000411217291 */ /* 0x002fe2000f8e18ff */
[----:B--2---:R-:W-:Y:S01]  /*16c0*/  @!P5 MOV R3, 0x6000 ;  /* 0x000060000003d802 */ /* 0x004fe20000000f00 */
[----:B--2---:R-:W-:Y:S10]  /*16d0*/  @P0 BRA `(.L_x_21) ;  /* 0x00000000000c0947 */ /* 0x004ff40003800000 */
[----:B------:R-:W-:-:S04]  /*16e0*/  SHF.L.U32 R5, R15, 0x1f, RZ ;  /* 0x0000001f0f057819 */ /* 0x000fc800000006ff */
[----:B------:R-:W2:Y:S02]  /*16f0*/  SYNCS.PHASECHK.TRANS64.TRYWAIT P0, [UR33+0x18], R5 ;  /* 0x00001805ff0075a7 */ /* 0x000ea40008001121 */
[----:B--2---:R-:W-:Y:S05]  /*1700*/  @!P0 BRA `(.L_x_22) ;  /* 0x0000005000c48947 */ /* 0x004fea0003800000 */
.L_x_21:
[----:B------:R2:W-:Y:S01]  /*1710*/  @!P5 SYNCS.ARRIVE.TRANS64 RZ, [UR33], R3 ;  /* 0x00000003ffffd9a7 */ /* 0x0005e20008000021 */
[----:B------:R-:W-:Y:S04]  /*1720*/  BSSY.RECONVERGENT B0, `(.L_x_23) ;  /* 0x0000003000007945 */ /* 0x000fe80003800200 */
[----:B------:R-:W-:Y:S05]  /*1730*/  @P4 BRA `(.L_x_24) ;  /* 0x0000000000044947 */ /* 0x000fea0003800000 */
[----:B------:R-:W-:Y:S05]  /*1740*/  BPT.TRAP 0x1 ;  /* 0x000000040000795c */ /* 0x000fea0000300000 */
.L_x_24:
[----:B------:R-:W-:Y:S05]  /*1750*/  BSYNC.RECONVERGENT B0 ;  /* 0x0000000000007941 */ /* 0x000fea0003800200 */
.L_x_23:
[----:B------:R-:W-:Y:S02]  /*1760*/  UIADD3 UR6, UPT, UPT, UR17, 0x1, URZ ;  /* 0x0000000111067890 */ /* 0x000fe4000fffe0ff */
[----:B------:R-:W-:Y:S02]  /*1770*/  ULEA UR32, UR17, UR4, 0xe ;  /* 0x0000000411207291 */ /* 0x000fe4000f8e70ff */
[----:B------:R-:W-:Y:S02]  /*1780*/  UISETP.NE.AND UP0, UPT, UR6, 0x3, UPT ;  /* 0x000000030600788c */ /* 0x000fe4000bf05270 */
[----:B------:R-:W-:Y:S02]  /*1790*/  UIADD3 UR26, UP1, UPT, UR22, 0x80, URZ ;  /* 0x00000080161a7890 */ /* 0x000fe4000ff3e0ff */
[----:B------:R-:W-:Y:S02]  /*17a0*/  USEL UR9, URZ, 0x1, UP0 ;  /* 0x00000001ff097887 */ /* 0x000fe40008000000 */
[----:B------:R-:W-:-:S02]  /*17b0*/  USEL UR6, UR6, URZ, UP0 ;  /* 0x000000ff06067287 */ /* 0x000fc40008000000 */
[----:B------:R-:W-:Y:S02]  /*17c0*/  UIADD3 UR20, UP0, UPT, UR22, 0x180, URZ ;  /* 0x0000018016147890 */ /* 0x000fe4000ff1e0ff */
[----:B------:R-:W-:Y:S01]  /*17d0*/  ULEA UR8, UR6, UR4, 0x3 ;  /* 0x0000000406087291 */ /* 0x000fe2000f8e18ff */
[----:B------:R-:W-:Y:S01]  /*17e0*/  LOP3.LUT R15, R15, UR9, RZ, 0x3c, !PT ;  /* 0x000000090f0f7c12 */ /* 0x000fe2000f8e3cff */
[----:B------:R-:W-:Y:S02]  /*17f0*/  USHF.L.U32 UR34, UR16, 0x7, URZ ;  /* 0x0000000710227899 */ /* 0x000fe400080006ff */
[----:B------:R-:W-:Y:S01]  /*1800*/  UIADD3.X UR27, UPT, UPT, URZ, UR23, URZ, UP1, !UPT ;  /* 0x00000017ff1b7290 */ /* 0x000fe20008ffe4ff */
[----:B-1----:R-:W-:Y:S01]  /*1810*/  SHF.L.U32 R2, R15, 0x1f, RZ ;  /* 0x0000001f0f027819 */ /* 0x002fe200000006ff */
[----:B------:R-:W-:Y:S02]  /*1820*/  UIADD3 UR32, UPT, UPT, UR32, 0x4400, URZ ;  /* 0x0000440020207890 */ /* 0x000fe4000fffe0ff */
[----:B------:R-:W-:Y:S01]  /*1830*/  UIADD3.X UR21, UPT, UPT, URZ, UR23, URZ, UP0, !UPT ;  /* 0x00000017ff157290 */ /* 0x000fe200087fe4ff */
[----:B------:R1:W1:Y:S01]  /*1840*/  SYNCS.PHASECHK.TRANS64.TRYWAIT P0, [UR8+0x18], R2 ;  /* 0x00001802ff0075a7 */ /* 0x0002620008001108 */
[----:B------:R-:W-:Y:S01]  /*1850*/  ULEA UR8, UR17, UR4, 0xd ;  /* 0x0000000411087291 */ /* 0x000fe2000f8e68ff */
[----:B------:R-:W-:Y:S01]  /*1860*/  UMOV UR18, 0x0 ;  /* 0x0000000000127882 */ /* 0x000fe20000000000 */
[----:B------:R-:W-:-:S02]  /*1870*/  UMOV UR19, 0x10000000 ;  /* 0x1000000000137882 */ /* 0x000fc40000000000 */
[----:B------:R-:W-:Y:S01]  /*1880*/  UIADD3 UR8, UPT, UPT, UR8, 0x10400, URZ ;  /* 0x0001040008087890 */ /* 0x000fe2000fffe0ff */
[----:B------:R1:W-:Y:S01]  /*1890*/  UTMALDG.3D [UR32], [UR26], desc[UR18] ;  /* 0x000012201a0075b4 */ /* 0x0003e20008011000 */
[----:B------:R-:W-:Y:S01]  /*18a0*/  UMOV UR12, UR36 ;  /* 0x00000024000c7c82 */ /* 0x000fe20008000000 */
[----:B------:R-:W-:Y:S01]  /*18b0*/  UMOV UR9, UR33 ;  /* 0x0000002100097c82 */ /* 0x000fe20008000000 */
[----:B------:R-:W-:Y:S01]  /*18c0*/  UMOV UR10, UR34 ;  /* 0x00000022000a7c82 */ /* 0x000fe20008000000 */
[----:B------:R-:W-:Y:S01]  /*18d0*/  UIADD3 UR16, UPT, UPT, UR16, 0x1, URZ ;  /* 0x0000000110107890 */ /* 0x000fe2000fffe0ff */
[----:B------:R-:W-:Y:S01]  /*18e0*/  UMOV UR24, UR5 ;  /* 0x0000000500187c82 */ /* 0x000fe20008000000 */
[----:B------:R-:W-:Y:S02]  /*18f0*/  UMOV UR17, UR6 ;  /* 0x0000000600117c82 */ /* 0x000fe40008000000 */
[----:B------:R1:W-:Y:S01]  /*1900*/  UTMALDG.3D [UR8], [UR20], desc[UR18] ;  /* 0x00001208140075b4 */ /* 0x0003e20008011000 */
[----:B------:R-:W-:-:S09]  /*1910*/  UISETP.NE.AND UP0, UPT, UR16, UR5, UPT ;  /* 0x000000051000728c */ /* 0x000fd2000bf05270 */
[----:B------:R-:W-:Y:S05]  /*1920*/  BRA.U UP0, `(.L_x_25) ;  /* 0xfffffffd00607547 */ /* 0x000fea000b83ffff */
.L_x_20:
[----:B-1----:R-:W-:Y:S01]  /*1930*/  ULEA UR8, UR6, UR4, 0x3 ;  /* 0x0000000406087291 */ /* 0x002fe2000f8e18ff */
[----:B------:R-:W-:Y:S01]  /*1940*/  SHF.L.U32 R2, R15, 0x1f, RZ ;  /* 0x0000001f0f027819 */ /* 0x000fe200000006ff */
[----:B------:R-:W-:Y:S01]  /*1950*/  @!P1 SYNCS.ARRIVE.TRANS64.A1T0 RZ, [UR4+0x48], RZ ;  /* 0x000048ffffff99a7 */ /* 0x000fe20008100004 */
[----:B------:R-:W-:-:S06]  /*1960*/  UISETP.GT.AND UP0, UPT, UR15, UR14, UPT ;  /* 0x0000000e0f00728c */ /* 0x000fcc000bf04270 */
[----:B--2---:R1:W2:Y:S03]  /*1970*/  SYNCS.PHASECHK.TRANS64.TRYWAIT P0, [UR8+0x18], R2 ;  /* 0x00001802ff0075a7 */ /* 0x0042a60008001108 */
[----:B------:R-:W-:Y:S05]  /*1980*/  BRA.U !UP0, `(.L_x_26) ;  /* 0x0000000108ac7547 */ /* 0x000fea000b800000 */
[----:B------:R-:W-:Y:S01]  /*1990*/  UIADD3 UR21, UPT, UPT, UR7, UR24, URZ ;  /* 0x0000001807157290 */ /* 0x000fe2000fffe0ff */
[----:B------:R-:W-:-:S11]  /*19a0*/  UMOV UR25, UR6 ;  /* 0x0000000600197c82 */ /* 0x000fd60008000000 */
.L_x_31:
[----:B-1----:R-:W-:Y:S01]  /*19b0*/  ULEA UR17, UR25, UR4, 0x3 ;  /* 0x0000000419117291 */ /* 0x002fe2000f8e18ff */
[----:B--2---:R-:W-:Y:S01]  /*19c0*/  @!P5 MOV R3, 0x6000 ;  /* 0x000060000003d802 */ /* 0x004fe20000000f00 */
[----:B--2---:R-:W-:Y:S10]  /*19d0*/  @P0 BRA `(.L_x_27) ;  /* 0x00000000000c0947 */ /* 0x004ff40003800000 */
[----:B------:R-:W-:-:S04]  /*19e0*/  SHF.L.U32 R5, R15, 0x1f, RZ ;  /* 0x0000001f0f057819 */ /* 0x000fc800000006ff */
[----:B------:R-:W2:Y:S02]  /*19f0*/  SYNCS.PHASECHK.TRANS64.TRYWAIT P0, [UR17+0x18], R5 ;  /* 0x00001805ff0075a7 */ /* 0x000ea40008001111 */
[----:B--2---:R-:W-:Y:S05]  /*1a00*/  @!P0 BRA `(.L_x_28) ;  /* 0x00000050001c8947 */ /* 0x004fea0003800000 */
.L_x_27:
[----:B------:R2:W-:Y:S01]  /*1a10*/  @!P5 SYNCS.ARRIVE.TRANS64 RZ, [UR17], R3 ;  /* 0x00000003ffffd9a7 */ /* 0x0005e20008000011 */
[----:B------:R-:W-:Y:S04]  /*1a20*/  BSSY.RECONVERGENT B0, `(.L_x_29) ;  /* 0x0000003000007945 */ /* 0x000fe80003800200 */
[----:B------:R-:W-:Y:S05]  /*1a30*/  @P4 BRA `(.L_x_30) ;  /* 0x0000000000044947 */ /* 0x000fea0003800000 */
[----:B------:R-:W-:Y:S05]  /*1a40*/  BPT.TRAP 0x1 ;  /* 0x000000040000795c */ /* 0x000fea0000300000 */
.L_x_30:
[----:B------:R-:W-:Y:S05]  /*1a50*/  BSYNC.RECONVERGENT B0 ;  /* 0x0000000000007941 */ /* 0x000fea0003800200 */
.L_x_29:
        /* <DEDUP_REMOVED lines=10> */
[----:B------:R-:W-:Y:S01]  /*1b00*/  UIADD3 UR16, UPT, UPT, UR16, 0x4400, URZ ;  /* 0x0000440010107890 */ /* 0x000fe2000fffe0ff */
[----:B-1----:R-:W-:Y:S01]  /*1b10*/  SHF.L.U32 R2, R15, 0x1f, RZ ;  /* 0x0000001f0f027819 */ /* 0x002fe200000006ff */
[----:B------:R-:W-:Y:S02]  /*1b20*/  UIADD3.X UR31, UPT, UPT, URZ, UR23, URZ, UP1, !UPT ;  /* 0x00000017ff1f7290 */ /* 0x000fe40008ffe4ff */
[----:B------:R-:W-:Y:S01]  /*1b30*/  UIADD3.X UR29, UPT, UPT, URZ, UR23, URZ, UP0, !UPT ;  /* 0x00000017ff1d7290 */ /* 0x000fe200087fe4ff */
[----:B------:R1:W1:Y:S01]  /*1b40*/  SYNCS.PHASECHK.TRANS64.TRYWAIT P0, [UR8+0x18], R2 ;  /* 0x00001802ff0075a7 */ /* 0x0002620008001108 */
[----:B------:R-:W-:Y:S01]  /*1b50*/  ULEA UR8, UR25, UR4, 0xd ;  /* 0x0000000419087291 */ /* 0x000fe2000f8e68ff */
[----:B------:R-:W-:Y:S01]  /*1b60*/  UMOV UR26, 0x0 ;  /* 0x00000000001a7882 */ /* 0x000fe20000000000 */
[----:B------:R-:W-:-:S02]  /*1b70*/  UMOV UR27, 0x10000000 ;  /* 0x10000000001b7882 */ /* 0x000fc40000000000 */
[----:B------:R-:W-:Y:S01]  /*1b80*/  UIADD3 UR8, UPT, UPT, UR8, 0x10400, URZ ;  /* 0x0001040008087890 */ /* 0x000fe2000fffe0ff */
[----:B------:R-:W-:Y:S01]  /*1b90*/  UMOV UR19, UR35 ;  /* 0x0000002300137c82 */ /* 0x000fe20008000000 */
[----:B------:R-:W-:Y:S01]  /*1ba0*/  UMOV UR20, UR36 ;  /* 0x0000002400147c82 */ /* 0x000fe20008000000 */
[----:B------:R-:W-:Y:S01]  /*1bb0*/  UMOV UR12, UR36 ;  /* 0x00000024000c7c82 */ /* 0x000fe20008000000 */
[----:B------:R-:W-:Y:S01]  /*1bc0*/  UMOV UR9, UR17 ;  /* 0x0000001100097c82 */ /* 0x000fe20008000000 */
[----:B------:R-:W-:Y:S01]  /*1bd0*/  UMOV UR10, UR18 ;  /* 0x00000012000a7c82 */ /* 0x000fe20008000000 */
[----:B------:R1:W-:Y:S01]  /*1be0*/  UTMALDG.3D [UR16], [UR30], desc[UR26] ;  /* 0x00001a101e0075b4 */ /* 0x0003e20008011000 */
[----:B------:R-:W-:Y:S01]  /*1bf0*/  UIADD3 UR24, UPT, UPT, UR24, 0x1, URZ ;  /* 0x0000000118187890 */ /* 0x000fe2000fffe0ff */
[----:B------:R-:W-:-:S03]  /*1c00*/  UMOV UR25, UR6 ;  /* 0x0000000600197c82 */ /* 0x000fc60008000000 */
[----:B------:R-:W-:Y:S01]  /*1c10*/  UISETP.NE.AND UP0, UPT, UR24, UR21, UPT ;  /* 0x000000151800728c */ /* 0x000fe2000bf05270 */
[----:B------:R1:W-:Y:S08]  /*1c20*/  UTMALDG.3D [UR8], [UR28], desc[UR26] ;  /* 0x00001a081c0075b4 */ /* 0x0003f00008011000 */
[----:B------:R-:W-:Y:S05]  /*1c30*/  BRA.U UP0, `(.L_x_31) ;  /* 0xfffffffd005c7547 */ /* 0x000fea000b83ffff */
.L_x_26:
[----:B-1----:R-:W-:Y:S01]  /*1c40*/  LEA R2, R14, UR4, 0x3 ;  /* 0x000000040e027c11 */ /* 0x002fe2000f8e18ff */
[----:B------:R-:W-:Y:S01]  /*1c50*/  NOP ;  /* 0x0000000000007918 */ /* 0x000fe20000000000 */
[----:B--2---:R-:W-:Y:S02]  /*1c60*/  SHF.L.U32 R3, R12, 0x1f, RZ ;  /* 0x0000001f0c037819 */ /* 0x004fe400000006ff */
[----:B------:R-:W-:Y:S02]  /*1c70*/  LEA R4, R14, UR4, 0x4 ;  /* 0x000000040e047c11 */ /* 0x000fe4000f8e20ff */
[----:B------:R-:W1:Y:S02]  /*1c80*/  SYNCS.PHASECHK.TRANS64.TRYWAIT P0, [R2+URZ+0x50], R3 ;  /* 0x00005003020075a7 */ /* 0x000e6400080011ff */
[----:B-1----:R-:W-:Y:S05]  /*1c90*/  @!P0 BRA `(.L_x_32) ;  /* 0x0000004c00908947 */ /* 0x002fea0003800000 */
.L_x_97:
[----:B------:R-:W2:Y:S01]  /*1ca0*/  LDS.128 R4, [R4+0xe0] ;  /* 0x0000e00004047984 */ /* 0x000ea20000000c00 */
[----:B---3--:R-:W-:Y:S01]  /*1cb0*/  ISETP.GE.AND P0, PT, R72, 0x1, PT ;  /* 0x000000014800780c */ /* 0x008fe20003f06270 */
[----:B-1----:R-:W-:Y:S01]  /*1cc0*/  VIADD R2, R2, 0x60 ;  /* 0x0000006002027836 */ /* 0x002fe20000000000 */
[----:B------:R-:W-:Y:S01]  /*1cd0*/  @!PT LDS RZ, [RZ] ;  /* 0x00000000fffff984 */ /* 0x000fe20000000800 */
[----:B------:R-:W-:Y:S01]  /*1ce0*/  @!PT LDS RZ, [RZ] ;  /* 0x00000000fffff984 */ /* 0x000fe20000000800 */
[----:B------:R-:W-:Y:S01]  /*1cf0*/  @!PT LDS RZ, [RZ] ;  /* 0x00000000fffff984 */ /* 0x000fe20000000800 */
[----:B------:R-:W-:Y:S01]  /*1d00*/  @!PT LDS RZ, [RZ] ;  /* 0x00000000fffff984 */ /* 0x000fe20000000800 */
[----:B------:R1:W-:Y:S06]  /*1d10*/  MEMBAR.ALL.CTA ;  /* 0x0000000000007992 */ /* 0x0003ec0000008000 */
[----:B-1----:R-:W1:Y:S01]  /*1d20*/  FENCE.VIEW.ASYNC.S ;  /* 0x00000000000073c6 */ /* 0x002e620000000000 */
[----:B------:R-:W-:-:S04]  /*1d30*/  PRMT R2, RZ, 0x654, R2 ;  /* 0x00000654ff027816 */ /* 0x000fc80000000002 */
[----:B-1----:R1:W-:Y:S01]  /*1d40*/  SYNCS.ARRIVE.TRANS64.RED.A1T0 RZ, [R2+URZ], RZ ;  /* 0x000000ff02ff79a7 */ /* 0x0023e200081004ff */
[----:B--2---:R-:W-:-:S13]  /*1d50*/  LOP3.LUT P2, RZ, R6, 0x1, RZ, 0xc0, !PT ;  /* 0x0000000106ff7812 */ /* 0x004fda000784c0ff */
[----:B------:R-:W-:Y:S01]  /*1d60*/  @P2 SHF.R.U32.HI R3, RZ, 0x10, R5 ;  /* 0x00000010ff032819 */ /* 0x000fe20000011605 */
[----:B------:R-:W-:Y:S01]  /*1d70*/  VOTEU.ANY UP0, P2 ;  /* 0x0000000000ff7886 */ /* 0x000fe20001000100 */
[----:B------:R-:W-:Y:S02]  /*1d80*/  @P2 MOV R13, R4 ;  /* 0x00000004000d2202 */ /* 0x000fe40000000f00 */
[----:B------:R-:W-:Y:S02]  /*1d90*/  @P2 R2UR.BROADCAST UR8, R3 ;  /* 0x00000000030822ca */ /* 0x000fe400008e0000 */
[----:B------:R-:W-:-:S11]  /*1da0*/  @P2 LOP3.LUT R11, R5, 0xffff, RZ, 0xc0, !PT ;  /* 0x0000ffff050b2812 */ /* 0x000fd600078ec0ff */
[----:B------:R-:W-:Y:S01]  /*1db0*/  @UP0 UMOV UR36, UR8 ;  /* 0x0000000800240c82 */ /* 0x000fe20008000000 */
[----:B-1----:R-:W-:Y:S05]  /*1dc0*/  @!P0 BRA `(.L_x_33) ;  /* 0x0000000000b88947 */ /* 0x002fea0003800000 */
[----:B------:R-:W4:Y:S01]  /*1dd0*/  LDC.64 R4, c[0x0][0xb18] ;  /* 0x0002c600ff047b82 */ /* 0x000f220000000a00 */
[----:B------:R-:W-:-:S07]  /*1de0*/  ISETP.NE.AND P3, PT, R72, 0x1, PT ;  /* 0x000000014800780c */ /* 0x000fce0003f65270 */
[----:B------:R-:W1:Y:S08]  /*1df0*/  LDC.64 R6, c[0x0][0xb10] ;  /* 0x0002c400ff067b82 */ /* 0x000e700000000a00 */
[----:B------:R-:W2:Y:S08]  /*1e00*/  LDC R16, c[0x0][0xb20] ;  /* 0x0002c800ff107b82 */ /* 0x000eb00000000800 */
[----:B------:R-:W3:Y:S01]  /*1e10*/  LDC R18, c[0x0][0xb0c] ;  /* 0x0002c300ff127b82 */ /* 0x000ee20000000800 */
[----:B----4-:R-:W-:Y:S01]  /*1e20*/  IMAD.HI.U32 R17, R0, R5, RZ ;  /* 0x0000000500117227 */ /* 0x010fe200078e00ff */
[----:B------:R-:W-:-:S03]  /*1e30*/  ISETP.NE.AND P0, PT, R4, 0x1, PT ;  /* 0x000000010400780c */ /* 0x000fc60003f05270 */
[----:B------:R-:W-:-:S03]  /*1e40*/  IMAD.HI.U32 R5, R11, R5, RZ ;  /* 0x000000050b057227 */ /* 0x000fc600078e00ff */
[----:B------:R-:W4:Y:S01]  /*1e50*/  LDC.64 R2, c[0x0][0xb28] ;  /* 0x0002ca00ff027b82 */ /* 0x000f220000000a00 */
[----:B-1----:R-:W-:-:S04]  /*1e60*/  IMAD.HI.U32 R20, R9, R6, RZ ;  /* 0x0000000609147227 */ /* 0x002fc800078e00ff */
[----:B------:R-:W-:Y:S01]  /*1e70*/  IMAD.HI.U32 R22, R13, R6, RZ ;  /* 0x000000060d167227 */ /* 0x000fe200078e00ff */
[----:B------:R-:W-:Y:S02]  /*1e80*/  SHF.R.U32.HI R20, RZ, R7, R20 ;  /* 0x00000007ff147219 */ /* 0x000fe40000011614 */
[-C--:B--2---:R-:W-:Y:S02]  /*1e90*/  SHF.R.U32.HI R17, RZ, R16.reuse, R17 ;  /* 0x00000010ff117219 */ /* 0x084fe40000011611 */
[----:B------:R-:W-:Y:S02]  /*1ea0*/  SHF.R.U32.HI R16, RZ, R16, R5 ;  /* 0x00000010ff107219 */ /* 0x000fe40000011605 */
[----:B------:R-:W-:Y:S02]  /*1eb0*/  SEL R17, R0, R17, !P0 ;  /* 0x0000001100117207 */ /* 0x000fe40004000000 */
[----:B------:R-:W-:Y:S02]  /*1ec0*/  SHF.R.U32.HI R22, RZ, R7, R22 ;  /* 0x00000007ff167219 */ /* 0x000fe40000011616 */
[----:B---3--:R-:W-:-:S02]  /*1ed0*/  ISETP.NE.AND P1, PT, R18, 0x1, PT ;  /* 0x000000011200780c */ /* 0x008fc40003f25270 */
[----:B------:R-:W-:Y:S02]  /*1ee0*/  SEL R5, R11, R16, !P0 ;  /* 0x000000100b057207 */ /* 0x000fe40004000000 */
[----:B------:R-:W-:Y:S02]  /*1ef0*/  SEL R19, R9, R20, !P1 ;  /* 0x0000001409137207 */ /* 0x000fe40004800000 */
[----:B------:R-:W-:Y:S01]  /*1f00*/  SEL R7, R13, R22, !P1 ;  /* 0x000000160d077207 */ /* 0x000fe20004800000 */
[----:B----4-:R-:W-:-:S04]  /*1f10*/  IMAD.HI.U32 R20, R17, R2, RZ ;  /* 0x0000000211147227 */ /* 0x010fc800078e00ff */
        /* <DEDUP_REMOVED lines=10> */
[----:B------:R-:W-:-:S04]  /*1fc0*/  @!P0 IMAD.HI.U32 R16, R7, R2, RZ ;  /* 0x0000000207108227 */ /* 0x000fc800078e00ff */
[----:B------:R-:W-:Y:S01]  /*1fd0*/  IMAD.MOV R2, RZ, RZ, -R6 ;  /* 0x000000ffff027224 */ /* 0x000fe200078e0a06 */
[----:B------:R-:W-:-:S03]  /*1fe0*/  @!P0 SHF.R.U32.HI R16, RZ, R3, R16 ;  /* 0x00000003ff108219 */ /* 0x000fc60000011610 */
[----:B------:R-:W-:Y:S01]  /*1ff0*/  IMAD R2, R72, R2, R5 ;  /* 0x0000000248027224 */ /* 0x000fe200078e0205 */
        /* <DEDUP_REMOVED lines=11> */
.L_x_33:
[----:B------:R-:W1:Y:S02]  /*20b0*/  LDCU UR8, c[0x0][0xb30] ;  /* 0x00016600ff0877ac */ /* 0x000e640008000800 */
[----:B-1----:R-:W-:-:S09]  /*20c0*/  UISETP.NE.AND UP0, UPT, UR8, 0x1, UPT ;  /* 0x000000010800788c */ /* 0x002fd2000bf05270 */
[----:B------:R-:W-:Y:S05]  /*20d0*/  BRA.U UP0, `(.L_x_34) ;  /* 0x0000000100407547 */ /* 0x000fea000b800000 */
[----:B------:R-:W1:Y:S08]  /*20e0*/  LDC.64 R4, c[0x0][0xb10] ;  /* 0x0002c400ff047b82 */ /* 0x000e700000000a00 */
[----:B------:R-:W2:Y:S08]  /*20f0*/  LDC.64 R2, c[0x0][0xb18] ;  /* 0x0002c600ff027b82 */ /* 0x000eb00000000a00 */
[----:B------:R-:W3:Y:S08]  /*2100*/  LDC R6, c[0x0][0xb20] ;  /* 0x0002c800ff067b82 */ /* 0x000ef00000000800 */
[----:B------:R-:W4:Y:S01]  /*2110*/  LDC R16, c[0x0][0xb0c] ;  /* 0x0002c300ff107b82 */ /* 0x000f220000000800 */
[----:B-1----:R-:W-:-:S05]  /*2120*/  IMAD.HI.U32 R4, R13, R4, RZ ;  /* 0x000000040d047227 */ /* 0x002fca00078e00ff */
[----:B------:R-:W-:Y:S01]  /*2130*/  SHF.R.U32.HI R4, RZ, R5, R4 ;  /* 0x00000005ff047219 */ /* 0x000fe20000011604 */
[----:B--2---:R-:W-:Y:S01]  /*2140*/  IMAD.HI.U32 R3, R11, R3, RZ ;  /* 0x000000030b037227 */ /* 0x004fe200078e00ff */
[----:B------:R-:W-:-:S04]  /*2150*/  ISETP.NE.AND P0, PT, R2, 0x1, PT ;  /* 0x000000010200780c */ /* 0x000fc80003f05270 */
[----:B---3--:R-:W-:-:S04]  /*2160*/  SHF.R.U32.HI R6, RZ, R6, R3 ;  /* 0x00000006ff067219 */ /* 0x008fc80000011603 */
[----:B------:R-:W-:Y:S02]  /*2170*/  SEL R3, R11, R6, !P0 ;  /* 0x000000060b037207 */ /* 0x000fe40004000000 */
[----:B----4-:R-:W-:-:S04]  /*2180*/  ISETP.NE.AND P1, PT, R16, 0x1, PT ;  /* 0x000000011000780c */ /* 0x010fc80003f25270 */
[----:B------:R-:W-:-:S05]  /*2190*/  SEL R4, R13, R4, !P1 ;  /* 0x000000040d047207 */ /* 0x000fca0004800000 */
[----:B------:R-:W-:Y:S02]  /*21a0*/  IMAD.IADD R5, R3, 0x1, -R4 ;  /* 0x0000000103057824 */ /* 0x000fe400078e0a04 */
[----:B------:R-:W-:Y:S02]  /*21b0*/  IMAD.IADD R3, R4, 0x1, -R3 ;  /* 0x0000000104037824 */ /* 0x000fe400078e0a03 */
[----:B------:R-:W-:Y:S02]  /*21c0*/  IMAD R13, R5, R16, R13 ;  /* 0x00000010050d7224 */ /* 0x000fe400078e020d */
[----:B------:R-:W-:-:S07]  /*21d0*/  IMAD R11, R3, R2, R11 ;  /* 0x00000002030b7224 */ /* 0x000fce00078e020b */
.L_x_34:
[----:B------:R-:W-:Y:S01]  /*21e0*/  VIADD R14, R14, 0x1 ;  /* 0x000000010e0e7836 */ /* 0x000fe20000000000 */
[----:B------:R-:W-:Y:S01]  /*21f0*/  PLOP3.LUT P1, PT, PT, PT, PT, 0x80, 0x8 ;  /* 0x000000000008781c */ /* 0x000fe20003f2f070 */
[----:B------:R-:W-:Y:S02]  /*2200*/  IMAD.IADD R167, R13, 0x1, R166 ;  /* 0x000000010da77824 */ /* 0x000fe400078e02a6 */
[----:B------:R-:W-:Y:S01]  /*2210*/  IMAD.IADD R165, R11, 0x1, R164 ;  /* 0x000000010ba57824 */ /* 0x000fe200078e02a4 */
[----:B------:R-:W-:-:S04]  /*2220*/  ISETP.NE.AND P0, PT, R14, 0x2, PT ;  /* 0x000000020e00780c */ /* 0x000fc80003f05270 */
[----:B------:R-:W-:Y:S02]  /*2230*/  SEL R3, RZ, 0x1, P0 ;  /* 0x00000001ff037807 */ /* 0x000fe40000000000 */
[----:B------:R-:W-:Y:S02]  /*2240*/  SEL R14, R14, RZ, P0 ;  /* 0x000000ff0e0e7207 */ /* 0x000fe40000000000 */
[----:B------:R-:W-:Y:S01]  /*2250*/  LOP3.LUT R12, R12, R3, RZ, 0x3c, !PT ;  /* 0x000000030c0c7212 */ /* 0x000fe200078e3cff */
[----:B------:R-:W-:Y:S06]  /*2260*/  @P2 BRA `(.L_x_35) ;  /* 0xfffffff000982947 */ /* 0x000fec000383ffff */
[----:B------:R-:W-:Y:S01]  /*2270*/  UIADD3 UR4, UPT, UPT, UR4, 0x18, URZ ;  /* 0x0000001804047890 */ /* 0x000fe2000fffe0ff */
[----:B------:R-:W-:-:S03]  /*2280*/  SHF.L.U32 R3, R15, 0x1f, RZ ;  /* 0x0000001f0f037819 */ /* 0x000fc600000006ff */
[----:B------:R-:W-:-:S09]  /*2290*/  ULEA UR5, UR6, UR4, 0x3 ;  /* 0x0000000406057291 */ /* 0x000fd2000f8e18ff */
[----:B------:R-:W1:Y:S02]  /*22a0*/  SYNCS.PHASECHK.TRANS64.TRYWAIT P0, [UR5], R3 ;  /* 0x00000003ff0075a7 */ /* 0x000e640008001105 */
[----:B-1----:R-:W-:Y:S05]  /*22b0*/  @!P0 BRA `(.L_x_36) ;  /* 0x00000048001c8947 */ /* 0x002fea0003800000 */
.L_x_99:
[----:B------:R-:W-:-:S04]  /*22c0*/  UIADD3 UR6, UPT, UPT, UR6, 0x1, URZ ;  /* 0x0000000106067890 */ /* 0x000fc8000fffe0ff */
[----:B------:R-:W-:-:S04]  /*22d0*/  UISETP.NE.AND UP0, UPT, UR6, 0x3, UPT ;  /* 0x000000030600788c */ /* 0x000fc8000bf05270 */
[----:B------:R-:W-:Y:S02]  /*22e0*/  USEL UR7, URZ, 0x1, UP0 ;  /* 0x00000001ff077887 */ /* 0x000fe40008000000 */
[----:B------:R-:W-:-:S04]  /*22f0*/  USEL UR6, UR6, URZ, UP0 ;  /* 0x000000ff06067287 */ /* 0x000fc80008000000 */
[----:B------:R-:W-:Y:S01]  /*2300*/  ULEA UR5, UR6, UR4, 0x3 ;  /* 0x0000000406057291 */ /* 0x000fe2000f8e18ff */
[----:B------:R-:W-:-:S04]  /*2310*/  LOP3.LUT R15, R15, UR7, RZ, 0x3c, !PT ;  /* 0x000000070f0f7c12 */ /* 0x000fc8000f8e3cff */
[----:B-1----:R-:W-:-:S04]  /*2320*/  SHF.L.U32 R3, R15, 0x1f, RZ ;  /* 0x0000001f0f037819 */ /* 0x002fc800000006ff */
[----:B------:R-:W1:Y:S02]  /*2330*/  SYNCS.PHASECHK.TRANS64.TRYWAIT P0, [UR5], R3 ;  /* 0x00000003ff0075a7 */ /* 0x000e640008001105 */
[----:B-1----:R-:W-:Y:S05]  /*2340*/  @!P0 BRA `(.L_x_37) ;  /* 0x0000004800108947 */ /* 0x002fea0003800000 */
.L_x_101:
[----:B------:R-:W-:-:S04]  /*2350*/  UIADD3 UR6, UPT, UPT, UR6, 0x1, URZ ;  /* 0x0000000106067890 */ /* 0x000fc8000fffe0ff */
[----:B------:R-:W-:-:S04]  /*2360*/  UISETP.NE.AND UP0, UPT, UR6, 0x3, UPT ;  /* 0x000000030600788c */ /* 0x000fc8000bf05270 */
[----:B------:R-:W-:Y:S02]  /*2370*/  USEL UR5, URZ, 0x1, UP0 ;  /* 0x00000001ff057887 */ /* 0x000fe40008000000 */
[----:B------:R-:W-:-:S04]  /*2380*/  USEL UR6, UR6, URZ, UP0 ;  /* 0x000000ff06067287 */ /* 0x000fc80008000000 */
[----:B------:R-:W-:Y:S01]  /*2390*/  ULEA UR6, UR6, UR4, 0x3 ;  /* 0x0000000406067291 */ /* 0x000fe2000f8e18ff */
[----:B-1----:R-:W-:-:S04]  /*23a0*/  LOP3.LUT R3, R15, UR5, RZ, 0x3c, !PT ;  /* 0x000000050f037c12 */ /* 0x002fc8000f8e3cff */
[----:B------:R-:W-:Y:S01]  /*23b0*/  SHF.L.U32 R3, R3, 0x1f, RZ ;  /* 0x0000001f03037819 */ /* 0x000fe200000006ff */
[----:B----4-:R-:W-:-:S07]  /*23c0*/  IMAD.U32 R0, RZ, RZ, UR6 ;  /* 0x00000006ff007e24 */ /* 0x010fce000f8e00ff */
.L_x_38:
[----:B-1----:R1:W2:Y:S02]  /*23d0*/  SYNCS.PHASECHK.TRANS64.TRYWAIT P0, [R0+URZ], R3 ;  /* 0x00000003000075a7 */ /* 0x0022a400080011ff */
[----:B--2---:R-:W-:Y:S05]  /*23e0*/  @!P0 NANOSLEEP.SYNCS 0x989680 ;  /* 0x009896800000895d */ /* 0x004fea0003900000 */
[----:B------:R-:W2:Y:S02]  /*23f0*/  @!P0 SYNCS.PHASECHK.TRANS64 P0, [R0+URZ], R3 ;  /* 0x00000003000085a7 */ /* 0x000ea400080010ff */
[----:B--2---:R-:W-:Y:S05]  /*2400*/  @P0 EXIT ;  /* 0x000000000000094d */ /* 0x004fea0003800000 */
[----:B------:R-:W-:Y:S05]  /*2410*/  BRA `(.L_x_38) ;  /* 0xfffffffc00ec7947 */ /* 0x000fea000383ffff */
.L_x_17:
[----:B------:R-:W-:-:S04]  /*2420*/  UISETP.NE.AND UP1, UPT, UR37, URZ, UPT ;  /* 0x000000ff2500728c */ /* 0x000fc8000bf25270 */
[----:B------:R-:W-:-:S09]  /*2430*/  UISETP.NE.OR UP1, UPT, UR8, 0x1, UP1 ;  /* 0x000000010800788c */ /* 0x000fd20008f25670 */
[----:B------:R-:W-:Y:S05]  /*2440*/  BRA.U UP1, `(.L_x_39) ;  /* 0x0000000501487547 */ /* 0x000fea000b800000 */
[----:B------:R-:W-:Y:S01]  /*2450*/  ISETP.NE.AND P2, PT, R2, RZ, PT ;  /* 0x000000ff0200720c */ /* 0x000fe20003f45270 */
[----:B------:R-:W-:Y:S01]  /*2460*/  IMAD.MOV.U32 R12, RZ, RZ, 0x1 ;  /* 0x00000001ff0c7424 */ /* 0x000fe200078e00ff */
[----:B------:R-:W-:Y:S02]  /*2470*/  CS2R R10, SRZ ;  /* 0x00000000000a7805 */ /* 0x000fe4000001ff00 */
[----:B------:R-:W-:Y:S01]  /*2480*/  CS2R R8, SRZ ;  /* 0x0000000000087805 */ /* 0x000fe2000001ff00 */
[----:B------:R-:W-:Y:S01]  /*2490*/  UMOV UR4, 0x400 ;  /* 0x0000040000047882 */ /* 0x000fe20000000000 */
[----:B------:R-:W-:Y:S01]  /*24a0*/  UMOV UR6, URZ ;  /* 0x000000ff00067c82 */ /* 0x000fe20008000000 */
[----:B------:R-:W-:-:S12]  /*24b0*/  ULEA UR37, UR37, UR4, 0x18 ;  /* 0x0000000425257291 */ /* 0x000fd8000f8ec0ff */
.L_x_43:
[----:B------:R-:W-:Y:S02]  /*24c0*/  LEA R0, R8, UR37, 0x3 ;  /* 0x0000002508007c11 */ /* 0x000fe4000f8e18ff */
[----:B------:R-:W-:-:S03]  /*24d0*/  SHF.L.U32 R5, R9, 0x1f, RZ ;  /* 0x0000001f09057819 */ /* 0x000fc600000006ff */
[----:B------:R-:W-:Y:S01]  /*24e0*/  VIADD R4, R0, 0xc0 ;  /* 0x000000c000047836 */ /* 0x000fe20000000000 */
[----:B------:R-:W1:Y:S02]  /*24f0*/  SYNCS.PHASECHK.TRANS64.TRYWAIT P0, [R0+URZ+0xb0], R5 ;  /* 0x0000b005000075a7 */ /* 0x000e6400080011ff */
[----:B-1----:R-:W-:Y:S05]  /*2500*/  @!P0 BRA `(.L_x_40) ;  /* 0x0000004400b88947 */ /* 0x002fea0003800000 */
.L_x_102:
[----:B------:R-:W-:Y:S01]  /*2510*/  ULEA UR5, UR6, UR37, 0x3 ;  /* 0x0000002506057291 */ /* 0x000fe2000f8e18ff */
[----:B------:R-:W-:Y:S02]  /*2520*/  PRMT R4, RZ, 0x654, R4 ;  /* 0x00000654ff047816 */ /* 0x000fe40000000004 */
[----:B-1----:R-:W-:Y:S01]  /*2530*/  SHF.L.U32 R5, R12, 0x1f, RZ ;  /* 0x0000001f0c057819 */ /* 0x002fe200000006ff */
[----:B------:R-:W-:Y:S01]  /*2540*/  UIADD3 UR4, UPT, UPT, UR5, 0x50, URZ ;  /* 0x0000005005047890 */ /* 0x000fe2000fffe0ff */
[----:B------:R1:W-:Y:S05]  /*2550*/  SYNCS.ARRIVE.TRANS64.RED.A1T0 RZ, [R4+URZ], RZ ;  /* 0x000000ff04ff79a7 */ /* 0x0003ea00081004ff */
[----:B------:R-:W-:Y:S01]  /*2560*/  IMAD.U32 R7, RZ, RZ, UR4 ;  /* 0x00000004ff077e24 */ /* 0x000fe2000f8e00ff */
[----:B------:R-:W2:Y:S04]  /*2570*/  SYNCS.PHASECHK.TRANS64.TRYWAIT P0, [UR5+0x60], R5 ;  /* 0x00006005ff0075a7 */ /* 0x000ea80008001105 */
[----:B------:R-:W-:Y:S01]  /*2580*/  PRMT R6, R2, 0x654, R7 ;  /* 0x0000065402067816 */ /* 0x000fe20000000007 */
[----:B-1----:R-:W-:Y:S01]  /*2590*/  @!P2 IMAD.MOV.U32 R4, RZ, RZ, 0x10 ;  /* 0x00000010ff04a424 */ /* 0x002fe200078e00ff */
[----:B--2---:R-:W-:Y:S06]  /*25a0*/  @!P0 BRA `(.L_x_41) ;  /* 0x0000004400a48947 */ /* 0x004fec0003800000 */
.L_x_104:
[----:B------:R-:W-:Y:S01]  /*25b0*/  ULEA UR4, UR6, UR37, 0x4 ;  /* 0x0000002506047291 */ /* 0x000fe2000f8e20ff */
[----:B------:R-:W-:Y:S01]  /*25c0*/  SEL R3, R6, R3, !P2 ;  /* 0x0000000306037207 */ /* 0x000fe20005000000 */
[----:B------:R-:W-:Y:S01]  /*25d0*/  UIADD3 UR5, UPT, UPT, UR5, 0x50, URZ ;  /* 0x0000005005057890 */ /* 0x000fe2000fffe0ff */
[----:B-1----:R-:W-:Y:S01]  /*25e0*/  LEA R0, R11, UR37, 0x3 ;  /* 0x000000250b007c11 */ /* 0x002fe2000f8e18ff */
[----:B------:R-:W-:Y:S01]  /*25f0*/  UIADD3 UR4, UPT, UPT, UR4, 0xe0, URZ ;  /* 0x000000e004047890 */ /* 0x000fe2000fffe0ff */
[----:B------:R-:W-:Y:S01]  /*2600*/  SHF.L.U32 R5, R10, 0x1f, RZ ;  /* 0x0000001f0a057819 */ /* 0x000fe200000006ff */
[----:B------:R1:W-:Y:S01]  /*2610*/  @!P2 SYNCS.ARRIVE.TRANS64.RED RZ, [R3+URZ], R4 ;  /* 0x0000000403ffa9a7 */ /* 0x0003e200080004ff */
[----:B------:R-:W-:Y:S01]  /*2620*/  UIADD3 UR6, UPT, UPT, UR6, 0x1, URZ ;  /* 0x0000000106067890 */ /* 0x000fe2000fffe0ff */
[----:B------:R-:W-:-:S03]  /*2630*/  VIADD R8, R8, 0x1 ;  /* 0x0000000108087836 */ /* 0x000fc60000000000 */
[----:B------:R-:W-:Y:S02]  /*2640*/  UISETP.NE.AND UP0, UPT, UR6, 0x2, UPT ;  /* 0x000000020600788c */ /* 0x000fe4000bf05270 */
[----:B------:R-:W-:Y:S06]  /*2650*/  UGETNEXTWORKID.BROADCAST [UR4], [UR5] ;  /* 0x00000000040073ca */ /* 0x000fec0008000100 */
[----:B------:R-:W-:Y:S01]  /*2660*/  USEL UR4, URZ, 0x1, UP0 ;  /* 0x00000001ff047887 */ /* 0x000fe20008000000 */
[----:B------:R-:W-:Y:S01]  /*2670*/  ISETP.NE.AND P0, PT, R8, 0x2, PT ;  /* 0x000000020800780c */ /* 0x000fe20003f05270 */
[----:B------:R-:W-:Y:S01]  /*2680*/  USEL UR6, UR6, URZ, UP0 ;  /* 0x000000ff06067287 */ /* 0x000fe20008000000 */
[----:B------:R-:W2:Y:S03]  /*2690*/  SYNCS.PHASECHK.TRANS64.TRYWAIT P1, [R0+URZ+0x50], R5 ;  /* 0x00005005000075a7 */ /* 0x000ea600080211ff */
[----:B------:R-:W-:Y:S01]  /*26a0*/  LOP3.LUT R12, R12, UR4, RZ, 0x3c, !PT ;  /* 0x000000040c0c7c12 */ /* 0x000fe2000f8e3cff */
[----:B-12---:R-:W-:Y:S07]  /*26b0*/  @!P1 BRA `(.L_x_42) ;  /* 0x0000004400789947 */ /* 0x006fee0003800000 */
.L_x_105:
[C---:B------:R-:W-:Y:S01]  /*26c0*/  LEA R4, R11.reuse, UR37, 0x4 ;  /* 0x000000250b047c11 */ /* 0x040fe2000f8e20ff */
[----:B-1----:R-:W-:Y:S01]  /*26d0*/  VIADD R0, R0, 0x60 ;  /* 0x0000006000007836 */ /* 0x002fe20000000000 */
[----:B------:R-:W-:Y:S01]  /*26e0*/  SEL R8, R8, RZ, P0 ;  /* 0x000000ff08087207 */ /* 0x000fe20000000000 */
[----:B------:R-:W-:-:S03]  /*26f0*/  VIADD R11, R11, 0x1 ;  /* 0x000000010b0b7836 */ /* 0x000fc60000000000 */
[----:B------:R-:W1:Y:S01]  /*2700*/  LDS.128 R4, [R4+0xe0] ;  /* 0x0000e00004047984 */ /* 0x000e620000000c00 */
[----:B------:R-:W-:Y:S02]  /*2710*/  PRMT R0, RZ, 0x654, R0 ;  /* 0x00000654ff007816 */ /* 0x000fe40000000000 */
[C---:B------:R-:W-:Y:S01]  /*2720*/  ISETP.NE.AND P1, PT, R11.reuse, 0x2, PT ;  /* 0x000000020b00780c */ /* 0x040fe20003f25270 */
[----:B------:R-:W-:Y:S01]  /*2730*/  @!PT LDS RZ, [RZ] ;  /* 0x00000000fffff984 */ /* 0x000fe20000000800 */
[----:B------:R-:W-:Y:S01]  /*2740*/  @!PT LDS RZ, [RZ] ;  /* 0x00000000fffff984 */ /* 0x000fe20000000800 */
[----:B------:R-:W-:Y:S01]  /*2750*/  @!PT LDS RZ, [RZ] ;  /* 0x00000000fffff984 */ /* 0x000fe20000000800 */
[----:B------:R-:W-:Y:S01]  /*2760*/  @!PT LDS RZ, [RZ] ;  /* 0x00000000fffff984 */ /* 0x000fe20000000800 */
[----:B------:R2:W-:Y:S06]  /*2770*/  MEMBAR.ALL.CTA ;  /* 0x0000000000007992 */ /* 0x0005ec0000008000 */
[----:B--2---:R-:W2:Y:S01]  /*2780*/  FENCE.VIEW.ASYNC.S ;  /* 0x00000000000073c6 */ /* 0x004ea20000000000 */
[----:B------:R-:W-:Y:S01]  /*2790*/  SEL R11, R11, RZ, P1 ;  /* 0x000000ff0b0b7207 */ /* 0x000fe20000800000 */
[----:B--2---:R2:W-:Y:S01]  /*27a0*/  SYNCS.ARRIVE.TRANS64.RED.A1T0 RZ, [R0+URZ], RZ ;  /* 0x000000ff00ff79a7 */ /* 0x0045e200081004ff */
[----:B-1----:R-:W-:-:S02]  /*27b0*/  LOP3.LUT P3, RZ, R6, 0x1, RZ, 0xc0, !PT ;  /* 0x0000000106ff7812 */ /* 0x002fc4000786c0ff */
[----:B------:R-:W-:-:S04]  /*27c0*/  SEL R5, RZ, 0x1, P1 ;  /* 0x00000001ff057807 */ /* 0x000fc80000800000 */
[----:B------:R-:W-:Y:S02]  /*27d0*/  LOP3.LUT R10, R10, R5, RZ, 0x3c, !PT ;  /* 0x000000050a0a7212 */ /* 0x000fe400078e3cff */
[----:B--2---:R-:W-:-:S04]  /*27e0*/  SEL R0, RZ, 0x1, P0 ;  /* 0x00000001ff007807 */ /* 0x004fc80000000000 */
[----:B------:R-:W-:Y:S01]  /*27f0*/  LOP3.LUT R9, R9, R0, RZ, 0x3c, !PT ;  /* 0x0000000009097212 */ /* 0x000fe200078e3cff */
[----:B------:R-:W-:Y:S06]  /*2800*/  @P3 BRA `(.L_x_43) ;  /* 0xfffffffc002c3947 */ /* 0x000fec000383ffff */
[----:B------:R-:W-:Y:S01]  /*2810*/  ULEA UR5, UR6, UR37, 0x3 ;  /* 0x0000002506057291 */ /* 0x000fe2000f8e18ff */
[----:B------:R-:W-:-:S08]  /*2820*/  SHF.L.U32 R3, R12, 0x1f, RZ ;  /* 0x0000001f0c037819 */ /* 0x000fd000000006ff */
[----:B------:R-:W1:Y:S02]  /*2830*/  SYNCS.PHASECHK.TRANS64 P0, [UR5+0x60], R3 ;  /* 0x00006003ff0075a7 */ /* 0x000e640008001005 */
[----:B-1----:R-:W-:Y:S05]  /*2840*/  @P0 BRA `(.L_x_44) ;  /* 0x0000000000080947 */ /* 0x002fea0003800000 */
[----:B------:R-:W1:Y:S02]  /*2850*/  SYNCS.PHASECHK.TRANS64.TRYWAIT P0, [UR5+0x60], R3 ;  /* 0x00006003ff0075a7 */ /* 0x000e640008001105 */
[----:B-1----:R-:W-:Y:S05]  /*2860*/  @!P0 BRA `(.L_x_45) ;  /* 0x0000004400208947 */ /* 0x002fea0003800000 */
.L_x_44:
[----:B------:R-:W-:-:S04]  /*2870*/  UIADD3 UR4, UPT, UPT, UR6, 0x1, URZ ;  /* 0x0000000106047890 */ /* 0x000fc8000fffe0ff */
[----:B------:R-:W-:-:S04]  /*2880*/  UISETP.NE.AND UP0, UPT, UR4, 0x2, UPT ;  /* 0x000000020400788c */ /* 0x000fc8000bf05270 */
[----:B------:R-:W-:Y:S02]  /*2890*/  USEL UR7, URZ, 0x1, UP0 ;  /* 0x00000001ff077887 */ /* 0x000fe40008000000 */
[----:B------:R-:W-:-:S04]  /*28a0*/  USEL UR4, UR4, URZ, UP0 ;  /* 0x000000ff04047287 */ /* 0x000fc80008000000 */
[----:B------:R-:W-:Y:S01]  /*28b0*/  ULEA UR4, UR4, UR37, 0x3 ;  /* 0x0000002504047291 */ /* 0x000fe2000f8e18ff */
[----:B-1----:R-:W-:-:S04]  /*28c0*/  LOP3.LUT R3, R12, UR7, RZ, 0x3c, !PT ;  /* 0x000000070c037c12 */ /* 0x002fc8000f8e3cff */
[----:B------:R-:W-:-:S04]  /*28d0*/  SHF.L.U32 R0, R3, 0x1f, RZ ;  /* 0x0000001f03007819 */ /* 0x000fc800000006ff */
[----:B------:R-:W1:Y:S02]  /*28e0*/  SYNCS.PHASECHK.TRANS64 P0, [UR4+0x60], R0 ;  /* 0x00006000ff0075a7 */ /* 0x000e640008001004 */
[----:B-1----:R-:W-:Y:S05]  /*28f0*/  @P0 EXIT ;  /* 0x000000000000094d */ /* 0x002fea0003800000 */
[----:B------:R-:W-:Y:S02]  /*2900*/  SHF.L.U32 R3, R3, 0x1f, RZ ;  /* 0x0000001f03037819 */ /* 0x000fe400000006ff */
[----:B------:R-:W-:-:S07]  /*2910*/  MOV R0, UR4 ;  /* 0x0000000400007c02 */ /* 0x000fce0008000f00 */
.L_x_46:
[----:B-1----:R1:W2:Y:S02]  /*2920*/  SYNCS.PHASECHK.TRANS64.TRYWAIT P0, [R0+URZ+0x60], R3 ;  /* 0x00006003000075a7 */ /* 0x0022a400080011ff */
[----:B--2---:R-:W-:Y:S05]  /*2930*/  @!P0 NANOSLEEP.SYNCS 0x989680 ;  /* 0x009896800000895d */ /* 0x004fea0003900000 */
[----:B------:R-:W2:Y:S02]  /*2940*/  @!P0 SYNCS.PHASECHK.TRANS64 P0, [R0+URZ+0x60], R3 ;  /* 0x00006003000085a7 */ /* 0x000ea400080010ff */
[----:B--2---:R-:W-:Y:S05]  /*2950*/  @P0 EXIT ;  /* 0x000000000000094d */ /* 0x004fea0003800000 */
[----:B------:R-:W-:Y:S05]  /*2960*/  BRA `(.L_x_46) ;  /* 0xfffffffc00ec7947 */ /* 0x000fea000383ffff */
.L_x_39:
[----:B------:R-:W-:-:S09]  /*2970*/  UISETP.NE.AND UP1, UPT, UR8, URZ, UPT ;  /* 0x000000ff0800728c */ /* 0x000fd2000bf25270 */
[----:B------:R-:W-:Y:S05]  /*2980*/  BRA.U UP1, `(.L_x_47) ;  /* 0x0000000d01b47547 */ /* 0x000fea000b800000 */
[----:B------:R-:W-:Y:S01]  /*2990*/  UMOV UR4, 0x40 ;  /* 0x0000004000047882 */ /* 0x000fe20000000000 */
[----:B------:R-:W-:Y:S01]  /*29a0*/  NOP ;  /* 0x0000000000007918 */ /* 0x000fe20000000000 */
[----:B------:R-:W-:Y:S01]  /*29b0*/  ULEA UR4, UR37, UR4, 0x18 ;  /* 0x0000000425047291 */ /* 0x000fe2000f8ec0ff */
[----:B------:R-:W-:Y:S02]  /*29c0*/  UMOV UR5, 0x400 ;  /* 0x0000040000057882 */ /* 0x000fe40000000000 */
[----:B------:R-:W-:-:S06]  /*29d0*/  ULEA UR37, UR37, UR5, 0x18 ;  /* 0x0000000525257291 */ /* 0x000fcc000f8ec0ff */
[----:B------:R-:W1:Y:S02]  /*29e0*/  LDS.U8 R0, [UR4+0x1c] ;  /* 0x00001c04ff007984 */ /* 0x000e640008000000 */
[----:B-1----:R-:W-:-:S13]  /*29f0*/  ISETP.NE.AND P0, PT, R0, RZ, PT ;  /* 0x000000ff0000720c */ /* 0x002fda0003f05270 */
[----:B------:R-:W-:Y:S05]  /*2a00*/  @P0 BRA `(.L_x_48) ;  /* 0x0000000000580947 */ /* 0x000fea0003800000 */
[----:B------:R-:W-:-:S13]  /*2a10*/  ELECT P0, URZ, PT ;  /* 0x0000000000ff782f */ /* 0x000fda0003800000 */
[----:B------:R-:W-:Y:S05]  /*2a20*/  @!P0 BRA `(.L_x_49) ;  /* 0x0000000000608947 */ /* 0x000fea0003800000 */
[----:B------:R-:W-:Y:S01]  /*2a30*/  UMOV UR5, 0x10 ;  /* 0x0000001000057882 */ /* 0x000fe20000000000 */
[----:B------:R-:W-:Y:S01]  /*2a40*/  HFMA2 R0, -RZ, RZ, 0, 5.9604644775390625e-08 ;  /* 0x00000001ff007431 */ /* 0x000fe200000001ff */
[----:B------:R-:W-:-:S03]  /*2a50*/  MOV R2, 0xffff ;  /* 0x0000ffff00027802 */ /* 0x000fc60000000f00 */
[----:B------:R-:W-:Y:S04]  /*2a60*/  DEPBAR.LE SB1, 0x36 ;  /* 0x00009d800000791a */ /* 0x000fe80000000000 */
[----:B------:R-:W1:Y:S02]  /*2a70*/  UTCATOMSWS.FIND_AND_SET.ALIGN UP0, UR5, UR5 ;  /* 0x00000005000575e3 */ /* 0x000e640008000800 */
[----:B-1----:R-:W-:Y:S01]  /*2a80*/  MOV R3, UR5 ;  /* 0x0000000500037c02 */ /* 0x002fe20008000f00 */
[----:B------:R-:W-:Y:S06]  /*2a90*/  BRA.U UP0, `(.L_x_50) ;  /* 0x0000000100187547 */ /* 0x000fec000b800000 */
.L_x_51:
[----:B------:R-:W-:Y:S05]  /*2aa0*/  NANOSLEEP 0x64 ;  /* 0x000000640000795d */ /* 0x000fea0003800000 */
[----:B------:R-:W-:-:S05]  /*2ab0*/  UMOV UR5, 0x10 ;  /* 0x0000001000057882 */ /* 0x000fca0000000000 */
[----:B------:R-:W-:Y:S04]  /*2ac0*/  DEPBAR.LE SB1, 0x36 ;  /* 0x00009d800000791a */ /* 0x000fe80000000000 */
[----:B------:R-:W1:Y:S02]  /*2ad0*/  UTCATOMSWS.FIND_AND_SET.ALIGN UP0, UR5, UR5 ;  /* 0x00000005000575e3 */ /* 0x000e640008000800 */
[----:B-1----:R-:W-:Y:S01]  /*2ae0*/  MOV R3, UR5 ;  /* 0x0000000500037c02 */ /* 0x002fe20008000f00 */
[----:B------:R-:W-:Y:S05]  /*2af0*/  BRA.U !UP0, `(.L_x_51) ;  /* 0xfffffffd08e87547 */ /* 0x000fea000b83ffff */
.L_x_50:
[-C--:B------:R-:W-:Y:S02]  /*2b00*/  SHF.L.U32 R2, R2, R3.reuse, RZ ;  /* 0x0000000302027219 */ /* 0x080fe400000006ff */
[----:B------:R-:W-:Y:S01]  /*2b10*/  SHF.L.U32 R0, R0, R3, RZ ;  /* 0x0000000300007219 */ /* 0x000fe200000006ff */
[----:B------:R-:W-:Y:S02]  /*2b20*/  IMAD.SHL.U32 R3, R3, 0x20, RZ ;  /* 0x0000002003037824 */ /* 0x000fe400078e00ff */
[----:B------:R1:W-:Y:S04]  /*2b30*/  ATOMS.OR RZ, [UR4+0x14], R2 ;  /* 0x00001402ffff798c */ /* 0x0003e8000b000004 */
[----:B------:R1:W-:Y:S04]  /*2b40*/  ATOMS.OR RZ, [UR4+0x18], R0 ;  /* 0x00001800ffff798c */ /* 0x0003e8000b000004 */
[----:B------:R1:W-:Y:S01]  /*2b50*/  STS [UR37+0x100], R3 ;  /* 0x00010003ff007988 */ /* 0x0003e20008000825 */
[----:B------:R-:W-:Y:S05]  /*2b60*/  BRA `(.L_x_49) ;  /* 0x0000000000107947 */ /* 0x000fea0003800000 */
.L_x_48:
[----:B------:R-:W-:Y:S02]  /*2b70*/  MOV R0, 0xffffffff ;  /* 0xffffffff00007802 */ /* 0x000fe40000000f00 */
[----:B------:R-:W-:-:S03]  /*2b80*/  MOV R2, 0x2bb0 ;  /* 0x00002bb000027802 */ /* 0x000fc60000000f00 */
[----:B------:R1:W-:Y:S04]  /*2b90*/  STS [UR37+0x100], R0 ;  /* 0x00010000ff007988 */ /* 0x0003e80008000825 */
[----:B-1-3-5:R-:W-:Y:S05]  /*2ba0*/  CALL.REL.NOINC `($__internal_1_$__cuda_sm10x_tcgen05_guardrail_trap_phase_invalid_during_alloc) ;  /* 0x00000044009c7944 */ /* 0x02afea0003c00000 */
.L_x_49:
[----:B------:R-:W-:Y:S05]  /*2bb0*/  WARPSYNC.ALL ;  /* 0x0000000000007948 */ /* 0x000fea0003800000 */
[----:B------:R-:W2:Y:S01]  /*2bc0*/  S2UR UR5, SR_CgaCtaId ;  /* 0x00000000000579c3 */ /* 0x000ea20000008800 */
[----:B------:R-:W-:Y:S01]  /*2bd0*/  UMOV UR4, 0x400 ;  /* 0x0000040000047882 */ /* 0x000fe20000000000 */
[----:B------:R-:W-:-:S06]  /*2be0*/  NOP ;  /* 0x0000000000007918 */ /* 0x000fcc0000000000 */
[----:B------:R-:W-:Y:S06]  /*2bf0*/  BAR.ARV 0x6, 0xa0 ;  /* 0x0182800000007b1d */ /* 0x000fec0000002000 */
[----:B------:R-:W4:Y:S01]  /*2c00*/  LDCU UR7, c[0x0][0x38c] ;  /* 0x00007180ff0777ac */ /* 0x000f220008000800 */
[----:B------:R-:W-:Y:S01]  /*2c10*/  IMAD.MOV.U32 R11, RZ, RZ, 0x1 ;  /* 0x00000001ff0b7424 */ /* 0x000fe200078e00ff */
[----:B------:R-:W-:Y:S01]  /*2c20*/  CS2R R8, SRZ ;  /* 0x0000000000087805 */ /* 0x000fe2000001ff00 */
[----:B------:R-:W-:Y:S01]  /*2c30*/  IMAD.MOV.U32 R10, RZ, RZ, RZ ;  /* 0x000000ffff0a7224 */ /* 0x000fe200078e00ff */
[----:B------:R-:W3:Y:S01]  /*2c40*/  LDCU UR6, c[0x0][0x38c] ;  /* 0x00007180ff0677ac */ /* 0x000ee20008000800 */
[----:B------:R-:W-:Y:S01]  /*2c50*/  UMOV UR15, URZ ;  /* 0x000000ff000f7c82 */ /* 0x000fe20008000000 */
[----:B------:R-:W-:Y:S01]  /*2c60*/  UMOV UR14, URZ ;  /* 0x000000ff000e7c82 */ /* 0x000fe20008000000 */
[----:B--2---:R-:W-:Y:S01]  /*2c70*/  ULEA UR5, UR5, UR4, 0x18 ;  /* 0x0000000405057291 */ /* 0x004fe2000f8ec0ff */
[----:B------:R-:W-:Y:S01]  /*2c80*/  UMOV UR24, 0x0 ;  /* 0x0000000000187882 */ /* 0x000fe20000000000 */
[----:B------:R-:W-:-:S02]  /*2c90*/  UMOV UR25, 0x81004a0 ;  /* 0x081004a000197882 */ /* 0x000fc40000000000 */
[----:B------:R-:W-:Y:S02]  /*2ca0*/  UIADD3 UR10, UPT, UPT, UR5, 0x4400, URZ ;  /* 0x00004400050a7890 */ /* 0x000fe4000fffe0ff */
[----:B------:R-:W-:Y:S02]  /*2cb0*/  UIADD3 UR11, UPT, UPT, UR5, 0x10400, URZ ;  /* 0x00010400050b7890 */ /* 0x000fe4000fffe0ff */
[----:B----4-:R-:W-:Y:S01]  /*2cc0*/  UIADD3 UR7, UPT, UPT, UR7, 0x7f, URZ ;  /* 0x0000007f07077890 */ /* 0x010fe2000fffe0ff */
[----:B-1----:R-:W1:Y:S01]  /*2cd0*/  LDS R0, [UR5+0x100] ;  /* 0x00010005ff007984 */ /* 0x002e620008000800 */
[----:B------:R-:W-:Y:S02]  /*2ce0*/  USHF.R.U32.HI UR10, URZ, 0x4, UR10 ;  /* 0x00000004ff0a7899 */ /* 0x000fe4000801160a */
[----:B------:R-:W-:Y:S02]  /*2cf0*/  USHF.R.S32.HI UR4, URZ, 0x1f, UR7 ;  /* 0x0000001fff047899 */ /* 0x000fe40008011407 */
[----:B------:R-:W-:-:S02]  /*2d00*/  USHF.R.U32.HI UR11, URZ, 0x4, UR11 ;  /* 0x00000004ff0b7899 */ /* 0x000fc4000801160b */
[----:B------:R-:W-:Y:S02]  /*2d10*/  ULEA.HI UR4, UR4, UR7, URZ, 0x7 ;  /* 0x0000000704047291 */ /* 0x000fe4000f8f38ff */
[----:B------:R-:W-:Y:S02]  /*2d20*/  ULOP3.LUT UR10, UR10, 0x3fff, URZ, 0xc0, !UPT ;  /* 0x00003fff0a0a7892 */ /* 0x000fe4000f8ec0ff */
[----:B------:R-:W-:Y:S02]  /*2d30*/  USHF.R.S32.HI UR4, URZ, 0x7, UR4 ;  /* 0x00000007ff047899 */ /* 0x000fe40008011404 */
[----:B------:R-:W-:Y:S02]  /*2d40*/  ULOP3.LUT UR11, UR11, 0x3fff, URZ, 0xc0, !UPT ;  /* 0x00003fff0b0b7892 */ /* 0x000fe4000f8ec0ff */
[----:B------:R-:W-:Y:S01]  /*2d50*/  UISETP.LT.AND UP0, UPT, UR4, 0x1, UPT ;  /* 0x000000010400788c */ /* 0x000fe2000bf01270 */
[----:B------:R-:W-:Y:S01]  /*2d60*/  UMOV UR22, 0x0 ;  /* 0x0000000000167882 */ /* 0x000fe20000000000 */
[----:B------:R-:W-:-:S02]  /*2d70*/  UMOV UR23, 0x81004a0 ;  /* 0x081004a000177882 */ /* 0x000fc40000000000 */
[----:B------:R-:W-:Y:S02]  /*2d80*/  USEL UR9, UR4, 0x1, !UP0 ;  /* 0x0000000104097887 */ /* 0x000fe4000c000000 */
[----:B------:R-:W-:Y:S02]  /*2d90*/  ULOP3.LUT UR10, UR10, 0x10000, URZ, 0xfc, !UPT ;  /* 0x000100000a0a7892 */ /* 0x000fe4000f8efcff */
[----:B------:R-:W-:Y:S02]  /*2da0*/  ULOP3.LUT UR11, UR11, 0x10000, URZ, 0xfc, !UPT ;  /* 0x000100000b0b7892 */ /* 0x000fe4000f8efcff */
[----:B------:R-:W-:Y:S02]  /*2db0*/  UIADD3 UR9, UPT, UPT, -UR9, URZ, URZ ;  /* 0x000000ff09097290 */ /* 0x000fe4000fffe1ff */
[----:B---3--:R-:W-:Y:S01]  /*2dc0*/  UISETP.GE.AND UP3, UPT, UR6, 0x1, UPT ;  /* 0x000000010600788c */ /* 0x008fe2000bf66270 */
[----:B------:R-:W-:Y:S01]  /*2dd0*/  UMOV UR20, 0x0 ;  /* 0x0000000000147882 */ /* 0x000fe20000000000 */
[----:B------:R-:W-:Y:S01]  /*2de0*/  UMOV UR21, 0x81004a0 ;  /* 0x081004a000157882 */ /* 0x000fe20000000000 */
[----:B------:R-:W-:Y:S01]  /*2df0*/  UMOV UR18, 0x0 ;  /* 0x0000000000127882 */ /* 0x000fe20000000000 */
[----:B------:R-:W-:Y:S01]  /*2e00*/  UMOV UR19, 0x81004a0 ;  /* 0x081004a000137882 */ /* 0x000fe20000000000 */
[----:B-1----:R-:W-:-:S15]  /*2e10*/  R2UR UR16, R0 ;  /* 0x00000000001072ca */ /* 0x002fde00000e0000 */
.L_x_58:
[----:B------:R-:W-:Y:S02]  /*2e20*/  LEA R0, R10, UR5, 0x3 ;  /* 0x000000050a007c11 */ /* 0x000fe4000f8e18ff */
[----:B------:R-:W-:Y:S02]  /*2e30*/  SHF.L.U32 R5, R9, 0x1f, RZ ;  /* 0x0000001f09057819 */ /* 0x000fe400000006ff */
[----:B------:R-:W-:Y:S01]  /*2e40*/  PLOP3.LUT P0, PT, PT, PT, UP3, 0x80, 0x8 ;  /* 0x000000000008781c */ /* 0x000fe20003f0f038 */
[----:B------:R-:W-:Y:S01]  /*2e50*/  VIADD R3, R0, 0x60 ;  /* 0x0000006000037836 */ /* 0x000fe20000000000 */
[----:B-1----:R-:W1:Y:S02]  /*2e60*/  SYNCS.PHASECHK.TRANS64.TRYWAIT P1, [R0+URZ+0x50], R5 ;  /* 0x00005005000075a7 */ /* 0x002e6400080211ff */
[----:B-1-3--:R-:W-:Y:S09]  /*2e70*/  @!P1 BRA `(.L_x_52) ;  /* 0x0000003c00b49947 */ /* 0x00aff20003800000 */
.L_x_107:
[----:B------:R-:W-:Y:S01]  /*2e80*/  LEA R4, R10, UR5, 0x4 ;  /* 0x000000050a047c11 */ /* 0x000fe2000f8e20ff */
[----:B------:R-:W-:Y:S01]  /*2e90*/  @UP3 ULEA UR6, UR14, UR5, 0x3 ;  /* 0x000000050e063291 */ /* 0x000fe2000f8e18ff */
[----:B------:R-:W-:Y:S01]  /*2ea0*/  PLOP3.LUT P2, PT, PT, PT, PT, 0x80, 0x8 ;  /* 0x000000000008781c */ /* 0x000fe20003f4f070 */
[----:B------:R-:W-:Y:S01]  /*2eb0*/  ULEA UR7, UR15, UR5, 0x3 ;  /* 0x000000050f077291 */ /* 0x000fe2000f8e18ff */
[----:B------:R-:W-:Y:S01]  /*2ec0*/  PRMT R3, RZ, 0x654, R3 ;  /* 0x00000654ff037816 */ /* 0x000fe20000000003 */
[----:B------:R-:W-:Y:S01]  /*2ed0*/  ULEA UR8, UR15, UR16, 0x6 ;  /* 0x000000100f087291 */ /* 0x000fe2000f8e30ff */
[----:B-1----:R-:W1:Y:S01]  /*2ee0*/  LDS.128 R4, [R4+0xe0] ;  /* 0x0000e00004047984 */ /* 0x002e620000000c00 */
[----:B------:R-:W-:Y:S02]  /*2ef0*/  @P0 SHF.L.U32 R2, R8, 0x1f, RZ ;  /* 0x0000001f08020819 */ /* 0x000fe400000006ff */
[----:B------:R-:W-:Y:S01]  /*2f00*/  SHF.L.U32 R0, R11, 0x1f, RZ ;  /* 0x0000001f0b007819 */ /* 0x000fe200000006ff */
[----:B------:R-:W-:Y:S01]  /*2f10*/  @!PT LDS RZ, [RZ] ;  /* 0x00000000fffff984 */ /* 0x000fe20000000800 */
[----:B------:R-:W-:Y:S01]  /*2f20*/  @!PT LDS RZ, [RZ] ;  /* 0x00000000fffff984 */ /* 0x000fe20000000800 */
[----:B------:R-:W-:Y:S01]  /*2f30*/  @!PT LDS RZ, [RZ] ;  /* 0x00000000fffff984 */ /* 0x000fe20000000800 */
[----:B------:R-:W-:Y:S01]  /*2f40*/  @!PT LDS RZ, [RZ] ;  /* 0x00000000fffff984 */ /* 0x000fe20000000800 */
[----:B------:R2:W-:Y:S06]  /*2f50*/  MEMBAR.ALL.CTA ;  /* 0x0000000000007992 */ /* 0x0005ec0000008000 */
[----:B--2---:R-:W2:Y:S02]  /*2f60*/  FENCE.VIEW.ASYNC.S ;  /* 0x00000000000073c6 */ /* 0x004ea40000000000 */
[----:B--2---:R2:W-:Y:S01]  /*2f70*/  SYNCS.ARRIVE.TRANS64.RED.A1T0 RZ, [R3+URZ], RZ ;  /* 0x000000ff03ff79a7 */ /* 0x0045e200081004ff */
[----:B------:R2:W3:Y:S01]  /*2f80*/  @P0 SYNCS.PHASECHK.TRANS64.TRYWAIT P2, [UR6], R2 ;  /* 0x00000002ff0005a7 */ /* 0x0004e20008041106 */
[----:B-1----:R-:W-:Y:S01]  /*2f90*/  LOP3.LUT P1, RZ, R6, 0x1, RZ, 0xc0, !PT ;  /* 0x0000000106ff7812 */ /* 0x002fe2000782c0ff */
[----:B------:R-:W1:Y:S02]  /*2fa0*/  SYNCS.PHASECHK.TRANS64.TRYWAIT P0, [UR7+0x90], R0 ;  /* 0x00009000ff0075a7 */ /* 0x000e640008001107 */
[----:B-123--:R-:W-:Y:S10]  /*2fb0*/  @!P0 BRA `(.L_x_53) ;  /* 0x0000003c00788947 */ /* 0x00eff40003800000 */
.L_x_109:
[----:B------:R-:W-:Y:S01]  /*2fc0*/  IADD3 R10, PT, PT, R10, 0x1, RZ ;  /* 0x000000010a0a7810 */ /* 0x000fe20007ffe0ff */
[----:B------:R-:W-:Y:S06]  /*2fd0*/  BRA.U !UP3, `(.L_x_54) ;  /* 0x000000010bc07547 */ /* 0x000fec000b800000 */
[----:B------:R-:W-:Y:S01]  /*2fe0*/  UPLOP3.LUT UP4, UPT, UPT, UPT, UPT, 0x40, 0x4 ;  /* 0x000000000004789c */ /* 0x000fe20003f8e870 */
[----:B------:R-:W-:Y:S01]  /*2ff0*/  UMOV UR13, UR9 ;  /* 0x00000009000d7c82 */ /* 0x000fe20008000000 */
[----:B------:R-:W-:Y:S01]  /*3000*/  UMOV UR12, UR4 ;  /* 0x00000004000c7c82 */ /* 0x000fe20008000000 */
[----:B------:R-:W-:-:S08]  /*3010*/  UMOV UR17, UR14 ;  /* 0x0000000e00117c82 */ /* 0x000fd00008000000 */
.L_x_57:
[----:B------:R-:W-:Y:S02]  /*3020*/  UIADD3 UR13, UPT, UPT, UR13, 0x1, URZ ;  /* 0x000000010d0d7890 */ /* 0x000fe4000fffe0ff */
[----:B--2---:R-:W-:Y:S02]  /*3030*/  ULEA UR6, UR17, UR5, 0x3 ;  /* 0x0000000511067291 */ /* 0x004fe4000f8e18ff */
[----:B------:R-:W-:Y:S01]  /*3040*/  UISETP.NE.AND UP0, UPT, UR13, URZ, UPT ;  /* 0x000000ff0d00728c */ /* 0x000fe2000bf05270 */
[----:B---3--:R-:W-:Y:S10]  /*3050*/  @P2 BRA `(.L_x_55) ;  /* 0x00000000000c2947 */ /* 0x008ff40003800000 */
[----:B-1----:R-:W-:Y:S04]  /*3060*/  SHF.L.U32 R3, R8, 0x1f, RZ ;  /* 0x0000001f08037819 */ /* 0x002fe800000006ff */
[----:B------:R-:W1:Y:S02]  /*3070*/  SYNCS.PHASECHK.TRANS64.TRYWAIT P0, [UR6], R3 ;  /* 0x00000003ff0075a7 */ /* 0x000e640008001106 */
[----:B-1----:R-:W-:Y:S05]  /*3080*/  @!P0 BRA `(.L_x_56) ;  /* 0x0000003c005c8947 */ /* 0x002fea0003800000 */
.L_x_55:
[----:B------:R-:W-:Y:S01]  /*3090*/  UISETP.NE.AND UP1, UPT, UR12, 0x1, UPT ;  /* 0x000000010c00788c */ /* 0x000fe2000bf25270 */
[----:B------:R-:W-:Y:S01]  /*30a0*/  PLOP3.LUT P2, PT, PT, PT, PT, 0x80, 0x8 ;  /* 0x000000000008781c */ /* 0x000fe20003f4f070 */
[----:B------:R-:W-:Y:S02]  /*30b0*/  UIADD3 UR14, UPT, UPT, UR17, 0x1, URZ ;  /* 0x00000001110e7890 */ /* 0x000fe4000fffe0ff */
[----:B------:R-:W-:Y:S02]  /*30c0*/  ULEA UR28, UR17, UR11, 0x9 ;  /* 0x0000000b111c7291 */ /* 0x000fe4000f8e48ff */
[----:B------:R-:W-:Y:S01]  /*30d0*/  UISETP.NE.AND UP2, UPT, UR14, 0x3, UPT ;  /* 0x000000030e00788c */ /* 0x000fe2000bf45270 */
[----:B------:R-:W-:Y:S01]  /*30e0*/  PLOP3.LUT P0, PT, PT, PT, UP1, 0x80, 0x8 ;  /* 0x000000000008781c */ /* 0x000fe20003f0f018 */
[----:B------:R-:W-:Y:S02]  /*30f0*/  UIADD3 UR40, UPT, UPT, UR28, 0x2, URZ ;  /* 0x000000021c287890 */ /* 0x000fe4000fffe0ff */
[----:B------:R-:W-:Y:S02]  /*3100*/  USEL UR27, URZ, 0x1, UP2 ;  /* 0x00000001ff1b7887 */ /* 0x000fe40009000000 */
[----:B------:R-:W-:Y:S02]  /*3110*/  USEL UR14, UR14, URZ, UP2 ;  /* 0x000000ff0e0e7287 */ /* 0x000fe40009000000 */
[----:B------:R-:W-:Y:S02]  /*3120*/  UIADD3 UR36, UPT, UPT, UR28, 0x4, URZ ;  /* 0x000000041c247890 */ /* 0x000fe4000fffe0ff */
[----:B------:R-:W-:Y:S01]  /*3130*/  @UP1 ULEA UR26, UR14, UR5, 0x3 ;  /* 0x000000050e1a1291 */ /* 0x000fe2000f8e18ff */
[----:B------:R-:W-:Y:S01]  /*3140*/  LOP3.LUT R8, R8, UR27, RZ, 0x3c, !PT ;  /* 0x0000001b08087c12 */ /* 0x000fe2000f8e3cff */
[----:B------:R-:W-:Y:S02]  /*3150*/  UIADD3 UR32, UPT, UPT, UR28, 0x6, URZ ;  /* 0x000000061c207890 */ /* 0x000fe4000fffe0ff */
[----:B------:R-:W-:Y:S01]  /*3160*/  UIADD3 UR6, UPT, UPT, UR6, 0x18, URZ ;  /* 0x0000001806067890 */ /* 0x000fe2000fffe0ff */
[----:B-1----:R-:W-:Y:S01]  /*3170*/  @P0 SHF.L.U32 R0, R8, 0x1f, RZ ;  /* 0x0000001f08000819 */ /* 0x002fe200000006ff */
[----:B------:R-:W-:Y:S01]  /*3180*/  UIADD3 UR12, UPT, UPT, UR12, -0x1, URZ ;  /* 0xffffffff0c0c7890 */ /* 0x000fe2000fffe0ff */
[----:B------:R-:W-:Y:S02]  /*3190*/  UMOV UR29, 0x40004040 ;  /* 0x40004040001d7882 */ /* 0x000fe40000000000 */
[----:B------:R2:W3:Y:S01]  /*31a0*/  @P0 SYNCS.PHASECHK.TRANS64.TRYWAIT P2, [UR26], R0 ;  /* 0x00000000ff0005a7 */ /* 0x0004e2000804111a */
[----:B------:R-:W-:Y:S01]  /*31b0*/  ULEA UR26, UR17, UR10, 0xa ;  /* 0x0000000a111a7291 */ /* 0x000fe2000f8e50ff */
[----:B------:R-:W-:Y:S01]  /*31c0*/  UMOV UR27, 0x40004040 ;  /* 0x40004040001b7882 */ /* 0x000fe20000000000 */
[----:B------:R-:W-:Y:S02]  /*31d0*/  UMOV UR41, 0x40004040 ;  /* 0x4000404000297882 */ /* 0x000fe40000000000 */
[----:B------:R-:W-:Y:S02]  /*31e0*/  UIADD3 UR38, UPT, UPT, UR26, 0x2, URZ ;  /* 0x000000021a267890 */ /* 0x000fe4000fffe0ff */
[----:B------:R-:W-:Y:S02]  /*31f0*/  UIADD3 UR34, UPT, UPT, UR26, 0x4, URZ ;  /* 0x000000041a227890 */ /* 0x000fe4000fffe0ff */
[----:B------:R-:W-:Y:S01]  /*3200*/  UIADD3 UR30, UPT, UPT, UR26, 0x6, URZ ;  /* 0x000000061a1e7890 */ /* 0x000fe2000fffe0ff */
[----:B------:R2:W-:Y:S01]  /*3210*/  UTCIMMA gdesc[UR26], gdesc[UR28], tmem[UR8], tmem[UR24], idesc[UR25], UP4 ;  /* 0x00ff181c1a0075ea */ /* 0x0005e2000a000108 */
[----:B------:R-:W-:Y:S01]  /*3220*/  UPLOP3.LUT UP4, UPT, UPT, UPT, UPT, 0x80, 0x8 ;  /* 0x000000000008789c */ /* 0x000fe20003f8f070 */
[----:B------:R-:W-:Y:S01]  /*3230*/  UMOV UR39, 0x40004040 ;  /* 0x4000404000277882 */ /* 0x000fe20000000000 */
[----:B------:R-:W-:Y:S01]  /*3240*/  UMOV UR37, 0x40004040 ;  /* 0x4000404000257882 */ /* 0x000fe20000000000 */
[----:B------:R2:W-:Y:S01]  /*3250*/  UTCIMMA gdesc[UR38], gdesc[UR40], tmem[UR8], tmem[UR22], idesc[UR23], UPT ;  /* 0x00ff1628260075ea */ /* 0x0005e2000b800108 */
[----:B------:R-:W-:Y:S01]  /*3260*/  UMOV UR35, 0x40004040 ;  /* 0x4000404000237882 */ /* 0x000fe20000000000 */
[----:B------:R-:W-:Y:S01]  /*3270*/  UMOV UR33, 0x40004040 ;  /* 0x4000404000217882 */ /* 0x000fe20000000000 */
[----:B------:R-:W-:Y:S01]  /*3280*/  UMOV UR31, 0x40004040 ;  /* 0x40004040001f7882 */ /* 0x000fe20000000000 */
[----:B------:R2:W-:Y:S01]  /*3290*/  UTCIMMA gdesc[UR34], gdesc[UR36], tmem[UR8], tmem[UR20], idesc[UR21], UPT ;  /* 0x00ff1424220075ea */ /* 0x0005e2000b800108 */
[----:B------:R2:W-:Y:S01]  /*32a0*/  UTCIMMA gdesc[UR30], gdesc[UR32], tmem[UR8], tmem[UR18], idesc[UR19], UPT ;  /* 0x00ff12201e0075ea */ /* 0x0005e2000b800108 */
[----:B------:R2:W-:Y:S01]  /*32b0*/  UTCBAR [UR6], URZ ;  /* 0x000000ff060073e9 */ /* 0x0005e200080000ff */
[----:B------:R-:W-:Y:S01]  /*32c0*/  UMOV UR17, UR14 ;  /* 0x0000000e00117c82 */ /* 0x000fe20008000000 */
[----:B------:R-:W-:Y:S05]  /*32d0*/  BRA.U UP0, `(.L_x_57) ;  /* 0xfffffffd00507547 */ /* 0x000fea000b83ffff */
.L_x_54:
[----:B------:R-:W-:Y:S01]  /*32e0*/  UIADD3 UR15, UPT, UPT, UR15, 0x1, URZ ;  /* 0x000000010f0f7890 */ /* 0x000fe2000fffe0ff */
[C---:B------:R-:W-:Y:S01]  /*32f0*/  ISETP.NE.AND P0, PT, R10.reuse, 0x2, PT ;  /* 0x000000020a00780c */ /* 0x040fe20003f05270 */
[----:B------:R-:W-:Y:S02]  /*3300*/  UIADD3 UR7, UPT, UPT, UR7, 0x70, URZ ;  /* 0x0000007007077890 */ /* 0x000fe4000fffe0ff */
[----:B------:R-:W-:Y:S01]  /*3310*/  UISETP.NE.AND UP0, UPT, UR15, 0x4, UPT ;  /* 0x000000040f00788c */ /* 0x000fe2000bf05270 */
[----:B-12---:R-:W-:Y:S02]  /*3320*/  SEL R0, RZ, 0x1, P0 ;  /* 0x00000001ff007807 */ /* 0x006fe40000000000 */
[----:B------:R-:W-:Y:S01]  /*3330*/  SEL R10, R10, RZ, P0 ;  /* 0x000000ff0a0a7207 */ /* 0x000fe20000000000 */
[----:B------:R-:W-:Y:S01]  /*3340*/  USEL UR6, URZ, 0x1, UP0 ;  /* 0x00000001ff067887 */ /* 0x000fe20008000000 */
[----:B------:R-:W-:Y:S01]  /*3350*/  LOP3.LUT R9, R9, R0, RZ, 0x3c, !PT ;  /* 0x0000000009097212 */ /* 0x000fe200078e3cff */
[----:B------:R-:W-:Y:S01]  /*3360*/  USEL UR15, UR15, URZ, UP0 ;  /* 0x000000ff0f0f7287 */ /* 0x000fe20008000000 */
[----:B------:R1:W-:Y:S03]  /*3370*/  UTCBAR [UR7], URZ ;  /* 0x000000ff070073e9 */ /* 0x0003e600080000ff */
[----:B------:R-:W-:Y:S01]  /*3380*/  LOP3.LUT R11, R11, UR6, RZ, 0x3c, !PT ;  /* 0x000000060b0b7c12 */ /* 0x000fe2000f8e3cff */
[----:B------:R-:W-:Y:S07]  /*3390*/  @P1 BRA `(.L_x_58) ;  /* 0xfffffff800a01947 */ /* 0x000fee000383ffff */
[----:B------:R-:W2:Y:S01]  /*33a0*/  S2UR UR4, SR_CgaCtaId ;  /* 0x00000000000479c3 */ /* 0x000ea20000008800 */
[----:B------:R-:W-:Y:S01]  /*33b0*/  ELECT P0, URZ, PT ;  /* 0x0000000000ff782f */ /* 0x000fe20003800000 */
[----:B------:R-:W-:Y:S01]  /*33c0*/  IMAD.MOV.U32 R0, RZ, RZ, 0x1 ;  /* 0x00000001ff007424 */ /* 0x000fe200078e00ff */
[----:B------:R-:W-:Y:S01]  /*33d0*/  UIADD3 UR5, UPT, UPT, UR5, 0x90, URZ ;  /* 0x0000009005057890 */ /* 0x000fe2000fffe0ff */
[----:B------:R-:W-:Y:S01]  /*33e0*/  SHF.L.U32 R3, R11, 0x1f, RZ ;  /* 0x0000001f0b037819 */ /* 0x000fe200000006ff */
[----:B------:R-:W-:-:S03]  /*33f0*/  UMOV UR6, 0x40 ;  /* 0x0000004000067882 */ /* 0x000fc60000000000 */
[----:B------:R-:W-:Y:S01]  /*3400*/  UVIRTCOUNT.DEALLOC.SMPOOL 0x80 ;  /* 0x000000800000784c */ /* 0x000fe20000000000 */
[----:B--2---:R-:W-:Y:S02]  /*3410*/  ULEA UR4, UR4, UR6, 0x18 ;  /* 0x0000000604047291 */ /* 0x004fe4000f8ec0ff */
[----:B------:R-:W-:-:S07]  /*3420*/  ULEA UR6, UR15, UR5, 0x3 ;  /* 0x000000050f067291 */ /* 0x000fce000f8e18ff */
[----:B------:R2:W-:Y:S02]  /*3430*/  @P0 STS.U8 [UR4+0x1c], R0 ;  /* 0x00001c00ff000988 */ /* 0x0005e40008000004 */
[----:B------:R-:W4:Y:S02]  /*3440*/  SYNCS.PHASECHK.TRANS64.TRYWAIT P0, [UR6], R3 ;  /* 0x00000003ff0075a7 */ /* 0x000f240008001106 */
[----:B--2-4-:R-:W-:Y:S05]  /*3450*/  @!P0 BRA `(.L_x_59) ;  /* 0x0000003800808947 */ /* 0x014fea0003800000 */
.L_x_112:
[----:B-1----:R-:W-:-:S04]  /*3460*/  UIADD3 UR7, UPT, UPT, UR15, 0x1, URZ ;  /* 0x000000010f077890 */ /* 0x002fc8000fffe0ff */
[----:B------:R-:W-:-:S04]  /*3470*/  UISETP.NE.AND UP0, UPT, UR7, 0x4, UPT ;  /* 0x000000040700788c */ /* 0x000fc8000bf05270 */
[----:B------:R-:W-:Y:S02]  /*3480*/  USEL UR8, URZ, 0x1, UP0 ;  /* 0x00000001ff087887 */ /* 0x000fe40008000000 */
[----:B------:R-:W-:-:S04]  /*3490*/  USEL UR7, UR7, URZ, UP0 ;  /* 0x000000ff07077287 */ /* 0x000fc80008000000 */
[----:B------:R-:W-:Y:S01]  /*34a0*/  ULEA UR6, UR7, UR5, 0x3 ;  /* 0x0000000507067291 */ /* 0x000fe2000f8e18ff */
[----:B------:R-:W-:-:S04]  /*34b0*/  LOP3.LUT R2, R11, UR8, RZ, 0x3c, !PT ;  /* 0x000000080b027c12 */ /* 0x000fc8000f8e3cff */
[----:B--2---:R-:W-:-:S04]  /*34c0*/  SHF.L.U32 R3, R2, 0x1f, RZ ;  /* 0x0000001f02037819 */ /* 0x004fc800000006ff */
[----:B------:R-:W1:Y:S02]  /*34d0*/  SYNCS.PHASECHK.TRANS64.TRYWAIT P0, [UR6], R3 ;  /* 0x00000003ff0075a7 */ /* 0x000e640008001106 */
[----:B-1----:R-:W-:Y:S05]  /*34e0*/  @!P0 BRA `(.L_x_60) ;  /* 0x0000003800748947 */ /* 0x002fea0003800000 */
.L_x_114:
        /* <DEDUP_REMOVED lines=9> */
.L_x_116:
[----:B------:R-:W-:-:S04]  /*3580*/  UIADD3 UR7, UPT, UPT, UR7, 0x1, URZ ;  /* 0x0000000107077890 */ /* 0x000fc8000fffe0ff */
[----:B------:R-:W-:-:S04]  /*3590*/  UISETP.NE.AND UP0, UPT, UR7, 0x4, UPT ;  /* 0x000000040700788c */ /* 0x000fc8000bf05270 */
[----:B------:R-:W-:Y:S02]  /*35a0*/  USEL UR6, URZ, 0x1, UP0 ;  /* 0x00000001ff067887 */ /* 0x000fe40008000000 */
[----:B------:R-:W-:-:S04]  /*35b0*/  USEL UR7, UR7, URZ, UP0 ;  /* 0x000000ff07077287 */ /* 0x000fc80008000000 */
[----:B------:R-:W-:Y:S01]  /*35c0*/  ULEA UR7, UR7, UR5, 0x3 ;  /* 0x0000000507077291 */ /* 0x000fe2000f8e18ff */
[----:B-1----:R-:W-:-:S04]  /*35d0*/  LOP3.LUT R3, R2, UR6, RZ, 0x3c, !PT ;  /* 0x0000000602037c12 */ /* 0x002fc8000f8e3cff */
[----:B------:R-:W-:-:S04]  /*35e0*/  SHF.L.U32 R3, R3, 0x1f, RZ ;  /* 0x0000001f03037819 */ /* 0x000fc800000006ff */
[----:B------:R-:W1:Y:S02]  /*35f0*/  SYNCS.PHASECHK.TRANS64.TRYWAIT P0, [UR7], R3 ;  /* 0x00000003ff0075a7 */ /* 0x000e640008001107 */
[----:B-1----:R-:W-:Y:S05]  /*3600*/  @!P0 BRA `(.L_x_62) ;  /* 0x00000038005c8947 */ /* 0x002fea0003800000 */
.L_x_118:
[----:B------:R-:W-:Y:S01]  /*3610*/  NOP ;  /* 0x0000000000007918 */ /* 0x000fe20000000000 */
[----:B-1----:R-:W1:Y:S01]  /*3620*/  LDS R0, [UR4+0x14] ;  /* 0x00001404ff007984 */ /* 0x002e620008000800 */
[----:B------:R-:W-:Y:S01]  /*3630*/  ULOP3.LUT UR6, UR16, 0xffff, URZ, 0xc0, !UPT ;  /* 0x0000ffff10067892 */ /* 0x000fe2000f8ec0ff */
[----:B------:R-:W-:Y:S01]  /*3640*/  UMOV UR8, 0xffff ;  /* 0x0000ffff00087882 */ /* 0x000fe20000000000 */
[----:B------:R-:W-:Y:S02]  /*3650*/  UMOV UR5, 0x1 ;  /* 0x0000000100057882 */ /* 0x000fe40000000000 */
[----:B------:R-:W-:-:S04]  /*3660*/  USHF.R.U32.HI UR6, URZ, 0x5, UR6 ;  /* 0x00000005ff067899 */ /* 0x000fc80008011606 */
[----:B------:R-:W-:Y:S02]  /*3670*/  USHF.L.U32 UR8, UR8, UR6, URZ ;  /* 0x0000000608087299 */ /* 0x000fe400080006ff */
[----:B------:R-:W-:-:S04]  /*3680*/  USHF.L.U32 UR5, UR5, UR6, URZ ;  /* 0x0000000605057299 */ /* 0x000fc800080006ff */
[----:B-1----:R-:W-:-:S04]  /*3690*/  LOP3.LUT R0, R0, UR8, RZ, 0xc0, !PT ;  /* 0x0000000800007c12 */ /* 0x002fc8000f8ec0ff */
[----:B------:R-:W-:-:S13]  /*36a0*/  ISETP.NE.AND P0, PT, R0, UR8, PT ;  /* 0x0000000800007c0c */ /* 0x000fda000bf05270 */
[----:B------:R-:W-:Y:S05]  /*36b0*/  @P0 BRA `(.L_x_63) ;  /* 0x0000000000580947 */ /* 0x000fea0003800000 */
[----:B------:R-:W1:Y:S02]  /*36c0*/  LDS R0, [UR4+0x18] ;  /* 0x00001804ff007984 */ /* 0x000e640008000800 */
[----:B-1----:R-:W-:-:S04]  /*36d0*/  LOP3.LUT R0, R0, UR5, RZ, 0xc0, !PT ;  /* 0x0000000500007c12 */ /* 0x002fc8000f8ec0ff */
[----:B------:R-:W-:-:S13]  /*36e0*/  ISETP.NE.AND P0, PT, R0, UR5, PT ;  /* 0x0000000500007c0c */ /* 0x000fda000bf05270 */
[----:B------:R-:W-:Y:S05]  /*36f0*/  @P0 BRA `(.L_x_64) ;  /* 0x00000000003c0947 */ /* 0x000fea0003800000 */
[----:B------:R-:W1:Y:S01]  /*3700*/  S2R R2, SR_LANEID ;  /* 0x0000000000027919 */ /* 0x000e620000000000 */
[----:B------:R-:W-:Y:S01]  /*3710*/  ULOP3.LUT UR8, URZ, UR8, URZ, 0x33, !UPT ;  /* 0x00000008ff087292 */ /* 0x000fe2000f8e33ff */
[----:B------:R-:W-:Y:S01]  /*3720*/  LOP3.LUT R4, RZ, UR5, RZ, 0x33, !PT ;  /* 0x00000005ff047c12 */ /* 0x000fe2000f8e33ff */
[----:B------:R-:W-:Y:S02]  /*3730*/  VOTEU.ANY UR7, UPT, PT ;  /* 0x0000000000077886 */ /* 0x000fe400038e0100 */
[----:B------:R-:W-:Y:S01]  /*3740*/  UFLO.U32 UR7, UR7 ;  /* 0x00000007000772bd */ /* 0x000fe200080e0000 */
[----:B------:R-:W2:Y:S01]  /*3750*/  REDUX UR5, R4 ;  /* 0x00000000040573c4 */ /* 0x000ea20000000000 */
[----:B------:R-:W-:-:S06]  /*3760*/  IMAD.U32 R0, RZ, RZ, UR8 ;  /* 0x00000008ff007e24 */ /* 0x000fcc000f8e00ff */
[----:B------:R4:W-:Y:S01]  /*3770*/  UTCATOMSWS.AND URZ, UR8 ;  /* 0x0000000800ff79e3 */ /* 0x0009e20008000000 */
[----:B------:R-:W3:Y:S01]  /*3780*/  REDUX UR6, R0 ;  /* 0x00000000000673c4 */ /* 0x000ee20000000000 */
[----:B-1----:R-:W-:Y:S01]  /*3790*/  ISETP.EQ.U32.AND P0, PT, R2, UR7, PT ;  /* 0x0000000702007c0c */ /* 0x002fe2000bf02070 */
[----:B--2---:R-:W-:Y:S01]  /*37a0*/  IMAD.U32 R2, RZ, RZ, UR5 ;  /* 0x00000005ff027e24 */ /* 0x004fe2000f8e00ff */
[----:B---3--:R-:W-:-:S11]  /*37b0*/  MOV R3, UR6 ;  /* 0x0000000600037c02 */ /* 0x008fd60008000f00 */
[----:B------:R4:W-:Y:S04]  /*37c0*/  @P0 ATOMS.AND RZ, [UR4+0x14], R3 ;  /* 0x00001403ffff098c */ /* 0x0009e8000a800004 */
[----:B------:R4:W-:Y:S01]  /*37d0*/  @P0 ATOMS.AND RZ, [UR4+0x18], R2 ;  /* 0x00001802ffff098c */ /* 0x0009e2000a800004 */
[----:B------:R-:W-:Y:S05]  /*37e0*/  BRA `(.L_x_65) ;  /* 0x0000000000147947 */ /* 0x000fea0003800000 */
.L_x_64:
[----:B------:R-:W-:Y:S02]  /*37f0*/  MOV R2, 0x3810 ;  /* 0x0000381000027802 */ /* 0x000fe40000000f00 */
[----:B---3-5:R-:W-:Y:S05]  /*3800*/  CALL.REL.NOINC `($__internal_0_$__cuda_sm10x_tcgen05_guardrail_trap_col_being_dealloced_not_returned_by_alloc) ;  /* 0x0000003800787944 */ /* 0x028fea0003c00000 */
[----:B------:R-:W-:Y:S05]  /*3810*/  BRA `(.L_x_65) ;  /* 0x0000000000087947 */ /* 0x000fea0003800000 */
.L_x_63:
[----:B------:R-:W-:Y:S02]  /*3820*/  MOV R2, 0x3840 ;  /* 0x0000384000027802 */ /* 0x000fe40000000f00 */
[----:B---3-5:R-:W-:Y:S05]  /*3830*/  CALL.REL.NOINC `($__internal_2_$__cuda_sm10x_tcgen05_guardrail_trap_unallocated_columns_being_dealloced) ;  /* 0x0000003800847944 */ /* 0x028fea0003c00000 */
.L_x_65:
[----:B------:R-:W-:Y:S01]  /*3840*/  NOP ;  /* 0x0000000000007918 */ /* 0x000fe20000000000 */
[----:B----4-:R-:W-:Y:S05]  /*3850*/  EXIT ;  /* 0x000000000000794d */ /* 0x010fea0003800000 */
.L_x_47:
[----:B------:R-:W-:-:S09]  /*3860*/  UISETP.NE.OR UP2, UPT, UR8, 0x3, !UP2 ;  /* 0x000000030800788c */ /* 0x000fd2000d745670 */
[----:B------:R-:W-:Y:S05]  /*3870*/  BRA.U UP2, `(.L_x_66) ;  /* 0x0000000902c87547 */ /* 0x000fea000b800000 */
[----:B------:R-:W1:Y:S01]  /*3880*/  LDCU.64 UR6, c[0x0][0x888] ;  /* 0x00011100ff0677ac */ /* 0x000e620008000a00 */
[----:B------:R-:W2:Y:S01]  /*3890*/  LDC R0, c[0x0][0xb30] ;  /* 0x0002cc00ff007b82 */ /* 0x000ea20000000800 */
[----:B------:R-:W-:Y:S01]  /*38a0*/  IMAD.MOV.U32 R30, RZ, RZ, 0x1 ;  /* 0x00000001ff1e7424 */ /* 0x000fe200078e00ff */
[----:B------:R-:W-:Y:S01]  /*38b0*/  CS2R R28, SRZ ;  /* 0x00000000001c7805 */ /* 0x000fe2000001ff00 */
[----:B------:R-:W4:Y:S01]  /*38c0*/  LDCU.64 UR4, c[0x0][0x890] ;  /* 0x00011200ff0477ac */ /* 0x000f220008000a00 */
[----:B------:R-:W-:Y:S01]  /*38d0*/  IMAD.MOV.U32 R25, RZ, RZ, 0x2000 ;  /* 0x00002000ff197424 */ /* 0x000fe200078e00ff */
[----:B------:R-:W-:-:S03]  /*38e0*/  UMOV UR8, 0x400 ;  /* 0x0000040000087882 */ /* 0x000fc60000000000 */
[----:B------:R-:W3:Y:S01]  /*38f0*/  LDC R19, c[0x0][0x370] ;  /* 0x0000dc00ff137b82 */ /* 0x000ee20000000800 */
[----:B------:R-:W-:-:S07]  /*3900*/  UPLOP3.LUT UP1, UPT, UPT, UPT, UPT, 0x40, 0x4 ;  /* 0x000000000004789c */ /* 0x000fce0003f2e870 */
[----:B------:R-:W3:Y:S01]  /*3910*/  LDC R2, c[0x0][0xb0c] ;  /* 0x0002c300ff027b82 */ /* 0x000ee20000000800 */
[----:B-1----:R-:W-:Y:S02]  /*3920*/  UISETP.NE.U32.AND UP2, UPT, UR6, URZ, UPT ;  /* 0x000000ff0600728c */ /* 0x002fe4000bf45070 */
[----:B------:R-:W-:Y:S02]  /*3930*/  ULEA UR6, UR37, UR8, 0x18 ;  /* 0x0000000825067291 */ /* 0x000fe4000f8ec0ff */
[----:B------:R-:W-:Y:S02]  /*3940*/  UISETP.NE.AND.EX UP2, UPT, UR7, URZ, UPT, UP2 ;  /* 0x000000ff0700728c */ /* 0x000fe4000bf45320 */
[----:B------:R-:W-:Y:S01]  /*3950*/  UIADD3 UR7, UPT, UPT, UR6, 0x30, URZ ;  /* 0x0000003006077890 */ /* 0x000fe2000fffe0ff */
[----:B------:R-:W1:Y:S01]  /*3960*/  LDC R18, c[0x0][0xb20] ;  /* 0x0002c800ff127b82 */ /* 0x000e620000000800 */
[----:B----4-:R-:W-:Y:S01]  /*3970*/  UISETP.NE.U32.AND UP3, UPT, UR4, URZ, UPT ;  /* 0x000000ff0400728c */ /* 0x010fe2000bf65070 */
[----:B--2---:R-:W-:Y:S01]  /*3980*/  ISETP.NE.AND P1, PT, R0, 0x1, PT ;  /* 0x000000010000780c */ /* 0x004fe20003f25270 */
[----:B------:R-:W-:-:S02]  /*3990*/  UPRMT UR37, UR37, 0x654, UR7 ;  /* 0x0000065425257896 */ /* 0x000fc40008000007 */
[----:B------:R-:W-:-:S03]  /*39a0*/  UISETP.NE.AND.EX UP3, UPT, UR5, URZ, UPT, UP3 ;  /* 0x000000ff0500728c */ /* 0x000fc6000bf65330 */
[----:B------:R-:W2:Y:S08]  /*39b0*/  LDC.64 R32, c[0x0][0x348] ;  /* 0x0000d200ff207b82 */ /* 0x000eb00000000a00 */
[----:B------:R-:W4:Y:S08]  /*39c0*/  LDC.64 R16, c[0x0][0xb10] ;  /* 0x0002c400ff107b82 */ /* 0x000f300000000a00 */
[----:B------:R-:W1:Y:S08]  /*39d0*/  LDC.64 R6, c[0x0][0xb18] ;  /* 0x0002c600ff067b82 */ /* 0x000e700000000a00 */
[----:B------:R-:W1:Y:S08]  /*39e0*/  LDC.64 R4, c[0x0][0xb28] ;  /* 0x0002ca00ff047b82 */ /* 0x000e700000000a00 */
[----:B---3--:R-:W1:Y:S02]  /*39f0*/  LDC R24, c[0x0][0x374] ;  /* 0x0000dd00ff187b82 */ /* 0x008e640000000800 */
.L_x_74:
[C---:B------:R-:W-:Y:S02]  /*3a00*/  LEA R0, R29.reuse, UR6, 0x3 ;  /* 0x000000061d007c11 */ /* 0x040fe4000f8e18ff */
[----:B------:R-:W-:Y:S02]  /*3a10*/  SHF.L.U32 R3, R28, 0x1f, RZ ;  /* 0x0000001f1c037819 */ /* 0x000fe400000006ff */
[----:B------:R-:W-:Y:S02]  /*3a20*/  LEA R20, R29, UR6, 0x4 ;  /* 0x000000061d147c11 */ /* 0x000fe4000f8e20ff */
[----:B---3--:R-:W3:Y:S02]  /*3a30*/  SYNCS.PHASECHK.TRANS64.TRYWAIT P0, [R0+URZ+0x50], R3 ;  /* 0x00005003000075a7 */ /* 0x008ee400080011ff */
[----:B---3--:R-:W-:Y:S05]  /*3a40*/  @!P0 BRA `(.L_x_67) ;  /* 0x0000003400648947 */ /* 0x008fea0003800000 */
.L_x_119:
[----:B------:R-:W-:Y:S01]  /*3a50*/  ISETP.GE.AND P0, PT, R72, 0x1, PT ;  /* 0x000000014800780c */ /* 0x000fe20003f06270 */
[----:B------:R-:W1:Y:S01]  /*3a60*/  LDS.128 R20, [R20+0xe0] ;  /* 0x0000e00014147984 */ /* 0x000e620000000c00 */
[----:B------:R-:W-:Y:S01]  /*3a70*/  ISETP.NE.U32.AND P4, PT, RZ, UR4, PT ;  /* 0x00000004ff007c0c */ /* 0x000fe2000bf85070 */
[----:B---3--:R-:W-:Y:S01]  /*3a80*/  VIADD R0, R0, 0x60 ;  /* 0x0000006000007836 */ /* 0x008fe20000000000 */
[----:B------:R-:W-:Y:S02]  /*3a90*/  SHF.L.U32 R26, R30, 0x1f, RZ ;  /* 0x0000001f1e1a7819 */ /* 0x000fe400000006ff */
[----:B------:R-:W-:Y:S02]  /*3aa0*/  ISETP.NE.AND.EX P4, PT, RZ, UR5, PT, P4 ;  /* 0x00000005ff007c0c */ /* 0x000fe4000bf85340 */
[----:B------:R-:W-:Y:S01]  /*3ab0*/  PRMT R0, RZ, 0x654, R0 ;  /* 0x00000654ff007816 */ /* 0x000fe20000000000 */
[----:B------:R-:W-:Y:S01]  /*3ac0*/  @!PT LDS RZ, [RZ] ;  /* 0x00000000fffff984 */ /* 0x000fe20000000800 */
[----:B------:R-:W-:Y:S01]  /*3ad0*/  @!PT LDS RZ, [RZ] ;  /* 0x00000000fffff984 */ /* 0x000fe20000000800 */
[----:B------:R-:W-:Y:S01]  /*3ae0*/  @!PT LDS RZ, [RZ] ;  /* 0x00000000fffff984 */ /* 0x000fe20000000800 */
[----:B------:R-:W-:Y:S01]  /*3af0*/  @!PT LDS RZ, [RZ] ;  /* 0x00000000fffff984 */ /* 0x000fe20000000800 */
[----:B------:R3:W-:Y:S06]  /*3b00*/  MEMBAR.ALL.CTA ;  /* 0x0000000000007992 */ /* 0x0007ec0000008000 */
[----:B---3--:R-:W3:Y:S02]  /*3b10*/  FENCE.VIEW.ASYNC.S ;  /* 0x00000000000073c6 */ /* 0x008ee40000000000 */
[----:B---3--:R3:W-:Y:S01]  /*3b20*/  SYNCS.ARRIVE.TRANS64.RED.A1T0 RZ, [R0+URZ], RZ ;  /* 0x000000ff00ff79a7 */ /* 0x0087e200081004ff */
[----:B-1----:R-:W-:Y:S11]  /*3b30*/  LOP3.LUT P3, RZ, R22, 0x1, RZ, 0xc0, !PT ;  /* 0x0000000116ff7812 */ /* 0x002ff6000786c0ff */
[----:B------:R-:W-:Y:S02]  /*3b40*/  @!UPT UIADD3 URZ, UPT, UPT, URZ, URZ, URZ ;  /* 0x000000fffffff290 */ /* 0x000fe4000fffe0ff */
[----:B------:R-:W-:Y:S02]  /*3b50*/  @P3 MOV R13, R20 ;  /* 0x00000014000d3202 */ /* 0x000fe40000000f00 */
[----:B------:R-:W-:Y:S01]  /*3b60*/  @P3 LOP3.LUT R8, R21, 0xffff, RZ, 0xc0, !PT ;  /* 0x0000ffff15083812 */ /* 0x000fe200078ec0ff */
[----:B---3--:R-:W-:Y:S06]  /*3b70*/  @!P0 BRA `(.L_x_68) ;  /* 0x0000000000a48947 */ /* 0x008fec0003800000 */
[----:B------:R-:W-:Y:S01]  /*3b80*/  IMAD.HI.U32 R31, R24, R7, RZ ;  /* 0x00000007181f7227 */ /* 0x000fe200078e00ff */
[----:B------:R-:W-:Y:S02]  /*3b90*/  ISETP.NE.AND P0, PT, R6, 0x1, PT ;  /* 0x000000010600780c */ /* 0x000fe40003f05270 */
[----:B------:R-:W-:Y:S01]  /*3ba0*/  ISETP.NE.AND P2, PT, R72, 0x1, PT ;  /* 0x000000014800780c */ /* 0x000fe20003f45270 */
[----:B----4-:R-:W-:Y:S01]  /*3bb0*/  IMAD.HI.U32 R34, R19, R16, RZ ;  /* 0x0000001013227227 */ /* 0x010fe200078e00ff */
[----:B------:R-:W-:Y:S02]  /*3bc0*/  SHF.R.U32.HI R31, RZ, R18, R31 ;  /* 0x00000012ff1f7219 */ /* 0x000fe4000001161f */
[----:B------:R-:W-:Y:S01]  /*3bd0*/  ISETP.NE.AND P5, PT, R2, 0x1, PT ;  /* 0x000000010200780c */ /* 0x000fe20003fa5270 */
[----:B------:R-:W-:Y:S01]  /*3be0*/  IMAD.HI.U32 R36, R13, R16, RZ ;  /* 0x000000100d247227 */ /* 0x000fe200078e00ff */
[----:B------:R-:W-:Y:S02]  /*3bf0*/  SHF.R.U32.HI R34, RZ, R17, R34 ;  /* 0x00000011ff227219 */ /* 0x000fe40000011622 */
[----:B------:R-:W-:Y:S01]  /*3c00*/  SEL R3, R24, R31, !P0 ;  /* 0x0000001f18037207 */ /* 0x000fe20004000000 */
[C---:B------:R-:W-:Y:S01]  /*3c10*/  IMAD.HI.U32 R31, R8.reuse, R7, RZ ;  /* 0x00000007081f7227 */ /* 0x040fe200078e00ff */
[----:B------:R-:W-:Y:S02]  /*3c20*/  SEL R11, R19, R34, !P5 ;  /* 0x00000022130b7207 */ /* 0x000fe40006800000 */
[----:B------:R-:W-:Y:S01]  /*3c30*/  SHF.R.U32.HI R36, RZ, R17, R36 ;  /* 0x00000011ff247219 */ /* 0x000fe20000011624 */
[----:B------:R-:W-:Y:S01]  /*3c40*/  IMAD.HI.U32 R38, R3, R4, RZ ;  /* 0x0000000403267227 */ /* 0x000fe200078e00ff */
[----:B------:R-:W-:Y:S03]  /*3c50*/  SHF.R.U32.HI R31, RZ, R18, R31 ;  /* 0x00000012ff1f7219 */ /* 0x000fe6000001161f */
[----:B------:R-:W-:Y:S01]  /*3c60*/  IMAD.HI.U32 R34, R11, R4, RZ ;  /* 0x000000040b227227 */ /* 0x000fe200078e00ff */
[----:B------:R-:W-:Y:S02]  /*3c70*/  @P2 SHF.R.U32.HI R3, RZ, R5, R38 ;  /* 0x00000005ff032219 */ /* 0x000fe40000011626 */
[----:B------:R-:W-:Y:S02]  /*3c80*/  SEL R9, R8, R31, !P0 ;  /* 0x0000001f08097207 */ /* 0x000fe40004000000 */
[----:B------:R-:W-:Y:S01]  /*3c90*/  @P2 SHF.R.U32.HI R11, RZ, R5, R34 ;  /* 0x00000005ff0b2219 */ /* 0x000fe20000011622 */
[C---:B------:R-:W-:Y:S01]  /*3ca0*/  IMAD R10, R72.reuse, R3, RZ ;  /* 0x00000003480a7224 */ /* 0x040fe200078e02ff */
[----:B------:R-:W-:Y:S01]  /*3cb0*/  SEL R3, R13, R36, !P5 ;  /* 0x000000240d037207 */ /* 0x000fe20006800000 */
[C---:B------:R-:W-:Y:S03]  /*3cc0*/  IMAD.HI.U32 R14, R9.reuse, R4, RZ ;  /* 0x00000004090e7227 */ /* 0x040fe600078e00ff */
[----:B------:R-:W-:Y:S01]  /*3cd0*/  ISETP.GE.AND P0, PT, R9, R10, PT ;  /* 0x0000000a0900720c */ /* 0x000fe20003f06270 */
[C---:B------:R-:W-:Y:S01]  /*3ce0*/  IMAD R12, R72.reuse, R11, RZ ;  /* 0x0000000b480c7224 */ /* 0x040fe200078e02ff */
[-C--:B------:R-:W-:Y:S04]  /*3cf0*/  SHF.R.U32.HI R14, RZ, R5.reuse, R14 ;  /* 0x00000005ff0e7219 */ /* 0x080fe8000001160e */
[----:B------:R-:W-:Y:S02]  /*3d00*/  ISETP.GE.OR P0, PT, R3, R12, P0 ;  /* 0x0000000c0300720c */ /* 0x000fe40000706670 */
[----:B------:R-:W-:Y:S05]  /*3d10*/  SEL R15, R9, R14, !P2 ;  /* 0x0000000e090f7207 */ /* 0x000fea0005000000 */
[----:B------:R-:W-:Y:S04]  /*3d20*/  IMAD.MOV R14, RZ, RZ, -R15 ;  /* 0x000000ffff0e7224 */ /* 0x000fe800078e0a0f */
[----:B------:R-:W-:Y:S02]  /*3d30*/  IMAD R14, R72, R14, R9 ;  /* 0x0000000e480e7224 */ /* 0x000fe400078e0209 */
[C---:B------:R-:W-:Y:S05]  /*3d40*/  @!P0 IMAD.HI.U32 R10, R3.reuse, R4, RZ ;  /* 0x00000004030a8227 */ /* 0x040fea00078e00ff */
[----:B------:R-:W-:Y:S04]  /*3d50*/  @!P0 SHF.R.U32.HI R10, RZ, R5, R10 ;  /* 0x00000005ff0a8219 */ /* 0x000fe8000001160a */
[----:B------:R-:W-:Y:S01]  /*3d60*/  @!P0 SEL R0, R3, R10, !P2 ;  /* 0x0000000a03008207 */ /* 0x000fe20005000000 */
[----:B------:R-:W-:Y:S03]  /*3d70*/  IMAD.MOV R10, RZ, RZ, -R3 ;  /* 0x000000ffff0a7224 */ /* 0x000fe600078e0a03 */
[----:B------:R-:W-:Y:S01]  /*3d80*/  @!P0 IADD3 R15, PT, PT, R15, -R0, RZ ;  /* 0x800000000f0f8210 */ /* 0x000fe20007ffe0ff */
[----:B------:R-:W-:Y:S01]  /*3d90*/  @!P0 IMAD R0, R11, R14, R0 ;  /* 0x0000000e0b008224 */ /* 0x000fe200078e0200 */
[----:B------:R-:W-:Y:S01]  /*3da0*/  IADD3 R11, PT, PT, -R9, RZ, RZ ;  /* 0x000000ff090b7210 */ /* 0x000fe20007ffe1ff */
[----:B------:R-:W-:Y:S02]  /*3db0*/  IMAD R13, R2, R10, R13 ;  /* 0x0000000a020d7224 */ /* 0x000fe400078e020d */
[----:B------:R-:W-:Y:S02]  /*3dc0*/  @!P0 IMAD R9, R15, R72, R3 ;  /* 0x000000480f098224 */ /* 0x000fe400078e0203 */
[----:B------:R-:W-:Y:S02]  /*3dd0*/  @!P0 IMAD.MOV.U32 R3, RZ, RZ, R0 ;  /* 0x000000ffff038224 */ /* 0x000fe400078e0000 */
[----:B------:R-:W-:Y:S02]  /*3de0*/  IMAD R8, R6, R11, R8 ;  /* 0x0000000b06087224 */ /* 0x000fe400078e0208 */
[----:B------:R-:W-:Y:S02]  /*3df0*/  IMAD R13, R3, R2, R13 ;  /* 0x00000002030d7224 */ /* 0x000fe400078e020d */
[----:B------:R-:W-:Y:S02]  /*3e00*/  IMAD R8, R9, R6, R8 ;  /* 0x0000000609087224 */ /* 0x000fe400078e0208 */
.L_x_68:
[----:B------:R-:W-:Y:S05]  /*3e10*/  BRA.U UP1, `(.L_x_69) ;  /* 0x0000000101107547 */ /* 0x000fea000b800000 */
[----:B------:R-:W-:Y:S04]  /*3e20*/  MOV R0, UR13 ;  /* 0x0000000d00007c02 */ /* 0x000fe80008000f00 */
[----:B------:R-:W-:Y:S04]  /*3e30*/  SHF.L.U32 R3, R0, 0x1f, RZ ;  /* 0x0000001f00037819 */ /* 0x000fe800000006ff */
[----:B------:R-:W1:Y:S02]  /*3e40*/  SYNCS.PHASECHK.TRANS64.TRYWAIT P0, [UR6+0x48], R3 ;  /* 0x00004803ff0075a7 */ /* 0x000e640008001106 */
[----:B-1----:R-:W-:Y:S05]  /*3e50*/  @!P0 BRA `(.L_x_70) ;  /* 0x0000003000748947 */ /* 0x002fea0003800000 */
.L_x_69:
[----:B------:R-:W-:Y:S05]  /*3e60*/  BRA.U !UP3, `(.L_x_71) ;  /* 0x000000010b347547 */ /* 0x000fea000b800000 */
[----:B------:R-:W-:Y:S01]  /*3e70*/  UPLOP3.LUT UP0, UPT, UPT, UPT, UP2, 0x80, 0x8 ;  /* 0x000000000008789c */ /* 0x000fe20003f0f020 */
[----:B-1----:R-:W-:Y:S02]  /*3e80*/  HFMA2 R0, -RZ, RZ, 0, 5.9604644775390625e-08 ;  /* 0x00000001ff007431 */ /* 0x002fe400000001ff */
[----:B------:R-:W-:Y:S03]  /*3e90*/  IMAD.MOV.U32 R168, RZ, RZ, 0x1 ;  /* 0x00000001ffa87424 */ /* 0x000fe600078e00ff */
[----:B------:R-:W-:Y:S05]  /*3ea0*/  PLOP3.LUT P0, PT, PT, PT, UP0, 0x80, 0x8 ;  /* 0x000000000008781c */ /* 0x000fea0003f0f008 */
[----:B------:R-:W1:Y:S01]  /*3eb0*/  @UP0 LDCU.64 UR8, c[0x0][0x888] ;  /* 0x00011100ff0807ac */ /* 0x000e620008000a00 */
[----:B------:R-:W-:Y:S07]  /*3ec0*/  @UP0 UIMAD UR7, UR36, UR4, URZ ;  /* 0x00000004240702a4 */ /* 0x000fee000f8e02ff */
[----:B------:R-:W-:Y:S01]  /*3ed0*/  @!P0 PRMT R168, R0, 0x7610, R168 ;  /* 0x0000761000a88816 */ /* 0x000fe200000000a8 */
[----:B-1----:R-:W-:Y:S03]  /*3ee0*/  @UP0 UIMAD.WIDE UR8, UR7, 0x4, UR8 ;  /* 0x00000004070808a5 */ /* 0x002fe6000f8e0208 */
[----:B------:R-:W1:Y:S03]  /*3ef0*/  @!UP0 LDCU UR7, c[0x0][0x880] ;  /* 0x00011000ff0787ac */ /* 0x000e660008000800 */
[----:B------:R-:W-:Y:S01]  /*3f00*/  IMAD.U32 R10, RZ, RZ, UR8 ;  /* 0x00000008ff0a7e24 */ /* 0x000fe2000f8e00ff */
[----:B------:R-:W-:Y:S05]  /*3f10*/  MOV R11, UR9 ;  /* 0x00000009000b7c02 */ /* 0x000fea0008000f00 */
[----:B-----5:R3:W5:Y:S02]  /*3f20*/  @P0 LDG.E R80, desc[UR40][R10.64] ;  /* 0x000000280a500981 */ /* 0x020764000c1e1900 */
[----:B-1-3--:R-:W-:Y:S07]  /*3f30*/  @!P0 IMAD.U32 R80, RZ, RZ, UR7 ;  /* 0x00000007ff508e24 */ /* 0x00afee000f8e00ff */
.L_x_71:
[----:B-----5:R-:W-:Y:S01]  /*3f40*/  @!P4 ISETP.EQ.AND P5, PT, R80, RZ, PT ;  /* 0x000000ff5000c20c */ /* 0x020fe20003fa2270 */
[----:B------:R-:W-:Y:S01]  /*3f50*/  @!UPT UIADD3 URZ, UPT, UPT, URZ, URZ, URZ ;  /* 0x000000fffffff290 */ /* 0x000fe2000fffe0ff */
[----:B------:R-:W-:Y:S11]  /*3f60*/  @!P4 BRA `(.L_x_72) ;  /* 0x000000000014c947 */ /* 0x000ff60003800000 */
[----:B------:R-:W-:Y:S02]  /*3f70*/  LOP3.LUT P0, RZ, R168, 0xff, RZ, 0xc0, !PT ;  /* 0x000000ffa8ff7812 */ /* 0x000fe4000780c0ff */
[----:B------:R-:W-:Y:S04]  /*3f80*/  PLOP3.LUT P5, PT, PT, PT, UP0, 0x80, 0x8 ;  /* 0x000000000008781c */ /* 0x000fe80003faf008 */
[----:B------:R-:W-:Y:S07]  /*3f90*/  PLOP3.LUT P5, PT, P5, PT, PT, 0x8, 0x80 ;  /* 0x000000000080781c */ /* 0x000fee0002fae170 */
[----:B------:R-:W-:Y:S11]  /*3fa0*/  @P0 ISETP.EQ.AND P5, PT, R80, RZ, PT ;  /* 0x000000ff5000020c */ /* 0x000ff60003fa2270 */
[----:B------:R-:W-:Y:S02]  /*3fb0*/  @!UPT UIADD3 URZ, UPT, UPT, URZ, URZ, URZ ;  /* 0x000000fffffff290 */ /* 0x000fe4000fffe0ff */
.L_x_72:
[----:B------:R-:W3:Y:S01]  /*3fc0*/  SYNCS.PHASECHK.TRANS64.TRYWAIT P4, [UR6+0x38], R26 ;  /* 0x0000381aff0075a7 */ /* 0x000ee20008081106 */
[----:B------:R-:W-:Y:S01]  /*3fd0*/  @P3 SHF.R.U32.HI R27, RZ, 0x10, R21 ;  /* 0x00000010ff1b3819 */ /* 0x000fe20000011615 */
[----:B------:R-:W-:Y:S01]  /*3fe0*/  VIADD R29, R29, 0x1 ;  /* 0x000000011d1d7836 */ /* 0x000fe20000000000 */
[----:B------:R-:W5:Y:S08]  /*3ff0*/  LDC.64 R14, c[0x0][0xb10] ;  /* 0x0002c400ff0e7b82 */ /* 0x000f700000000a00 */
[----:B------:R-:W2:Y:S08]  /*4000*/  LDC.64 R10, c[0x0][0xb18] ;  /* 0x0002c600ff0a7b82 */ /* 0x000eb00000000a00 */
[----:B-1----:R-:W1:Y:S08]  /*4010*/  @!P1 LDC R0, c[0x0][0xb20] ;  /* 0x0002c800ff009b82 */ /* 0x002e700000000800 */
[----:B------:R-:W4:Y:S01]  /*4020*/  @!P1 LDC R3, c[0x0][0xb0c] ;  /* 0x0002c300ff039b82 */ /* 0x000f220000000800 */
[----:B-----5:R-:W-:Y:S05]  /*4030*/  @!P1 IMAD.HI.U32 R14, R13, R14, RZ ;  /* 0x0000000e0d0e9227 */ /* 0x020fea00078e00ff */
[----:B------:R-:W-:Y:S01]  /*4040*/  @!P1 SHF.R.U32.HI R14, RZ, R15, R14 ;  /* 0x0000000fff0e9219 */ /* 0x000fe2000001160e */
[----:B--2---:R-:W-:Y:S01]  /*4050*/  @!P1 IMAD.HI.U32 R11, R8, R11, RZ ;  /* 0x0000000b080b9227 */ /* 0x004fe200078e00ff */
[----:B------:R-:W-:Y:S04]  /*4060*/  @!P1 ISETP.NE.AND P0, PT, R10, 0x1, PT ;  /* 0x000000010a00980c */ /* 0x000fe80003f05270 */
[----:B-1----:R-:W-:Y:S02]  /*4070*/  @!P1 SHF.R.U32.HI R9, RZ, R0, R11 ;  /* 0x00000000ff099219 */ /* 0x002fe4000001160b */
[----:B----4-:R-:W-:Y:S02]  /*4080*/  @!P1 ISETP.NE.AND P2, PT, R3, 0x1, PT ;  /* 0x000000010300980c */ /* 0x010fe40003f45270 */
[----:B------:R-:W-:Y:S02]  /*4090*/  @!P1 SEL R9, R8, R9, !P0 ;  /* 0x0000000908099207 */ /* 0x000fe40004000000 */
[----:B------:R-:W-:Y:S02]  /*40a0*/  ELECT P0, URZ, PT ;  /* 0x0000000000ff782f */ /* 0x000fe40003800000 */
[----:B------:R-:W-:Y:S05]  /*40b0*/  @!P1 SEL R14, R13, R14, !P2 ;  /* 0x0000000e0d0e9207 */ /* 0x000fea0005000000 */
[----:B------:R-:W-:Y:S02]  /*40c0*/  @!P1 IMAD.IADD R0, R9, 0x1, -R14 ;  /* 0x0000000109009824 */ /* 0x000fe400078e0a0e */
[----:B------:R-:W-:Y:S02]  /*40d0*/  @!P1 IMAD.IADD R9, R14, 0x1, -R9 ;  /* 0x000000010e099824 */ /* 0x000fe400078e0a09 */
[----:B------:R-:W-:Y:S02]  /*40e0*/  @!P1 IMAD R13, R0, R3, R13 ;  /* 0x00000003000d9224 */ /* 0x000fe400078e020d */
[----:B------:R-:W-:Y:S01]  /*40f0*/  @!P1 IMAD R8, R9, R10, R8 ;  /* 0x0000000a09089224 */ /* 0x000fe200078e0208 */
[----:B---3--:R-:W-:Y:S06]  /*4100*/  @!P4 BRA `(.L_x_73) ;  /* 0x0000002c00e0c947 */ /* 0x008fec0003800000 */
.L_x_122:
[----:B------:R-:W-:Y:S01]  /*4110*/  PLOP3.LUT P5, PT, P5, P0, PT, 0xf2, 0x2f ;  /* 0x00000000002f781c */ /* 0x000fe20002fa1e72 */
[----:B------:R-:W-:Y:S01]  /*4120*/  UMOV UR14, 0x0 ;  /* 0x00000000000e7882 */ /* 0x000fe20000000000 */
[----:B------:R-:W-:Y:S01]  /*4130*/  LOP3.LUT R30, R30, 0x1, RZ, 0x3c, !PT ;  /* 0x000000011e1e7812 */ /* 0x000fe200078e3cff */
[----:B------:R-:W-:Y:S01]  /*4140*/  UMOV UR15, 0x10000000 ;  /* 0x10000000000f7882 */ /* 0x000fe20000000000 */
[----:B------:R-:W-:Y:S01]  /*4150*/  UMOV UR12, UR36 ;  /* 0x00000024000c7c82 */ /* 0x000fe20008000000 */
[----:B------:R-:W-:Y:S08]  /*4160*/  @P3 R2UR UR36, R27 ;  /* 0x000000001b2432ca */ /* 0x000ff000000e0000 */
[----:B-1----:R-:W-:Y:S01]  /*4170*/  @!P5 IADD3 R3, P0, PT, R32, 0x580, RZ ;  /* 0x000005802003d810 */ /* 0x002fe20007f1e0ff */
[----:B------:R-:W-:Y:S01]  /*4180*/  @!P5 IMAD.SHL.U32 R165, R165, 0x40, RZ ;  /* 0x00000040a5a5d824 */ /* 0x000fe200078e00ff */
[----:B------:R-:W-:Y:S01]  /*4190*/  VOTEU.ALL UP1, P5 ;  /* 0x0000000000ff7886 */ /* 0x000fe20002820000 */
[----:B------:R-:W-:Y:S01]  /*41a0*/  @!P5 IMAD.SHL.U32 R167, R167, 0x80, RZ ;  /* 0x00000080a7a7d824 */ /* 0x000fe200078e00ff */
[----:B------:R-:W-:Y:S01]  /*41b0*/  @!P5 R2UR UR8, R3 ;  /* 0x000000000308d2ca */ /* 0x000fe200000e0000 */
[----:B------:R-:W-:Y:S01]  /*41c0*/  @!P5 IMAD.X R0, RZ, RZ, R33, P0 ;  /* 0x000000ffff00d224 */ /* 0x000fe200000e0621 */
[----:B------:R-:W-:Y:S01]  /*41d0*/  @!P5 R2UR UR10, R165 ;  /* 0x00000000a50ad2ca */ /* 0x000fe200000e0000 */
[----:B------:R-:W-:Y:S01]  /*41e0*/  @!UP1 UIADD3 UR9, UPT, UPT, UR6, 0x30, URZ ;  /* 0x0000003006099890 */ /* 0x000fe2000fffe0ff */
[----:B------:R-:W-:Y:S01]  /*41f0*/  @!P5 R2UR UR11, R167 ;  /* 0x00000000a70bd2ca */ /* 0x000fe200000e0000 */
[----:B------:R-:W-:Y:S01]  /*4200*/  IMAD.IADD R165, R8, 0x1, R164 ;  /* 0x0000000108a57824 */ /* 0x000fe200078e02a4 */
[----:B------:R-:W-:Y:S01]  /*4210*/  @!P5 R2UR UR7, R0 ;  /* 0x000000000007d2ca */ /* 0x000fe200000e0000 */
[----:B------:R-:W-:Y:S01]  /*4220*/  IMAD.IADD R167, R13, 0x1, R166 ;  /* 0x000000010da77824 */ /* 0x000fe200078e02a6 */
[C---:B------:R-:W-:Y:S04]  /*4230*/  ISETP.NE.AND P0, PT, R29.reuse, 0x2, PT ;  /* 0x000000021d00780c */ /* 0x040fe80003f05270 */
[----:B------:R-:W-:Y:S01]  /*4240*/  SEL R3, RZ, 0x1, P0 ;  /* 0x00000001ff037807 */ /* 0x000fe20000000000 */
[----:B------:R-:W-:Y:S01]  /*4250*/  IMAD.U32 R10, RZ, RZ, UR8 ;  /* 0x00000008ff0a7e24 */ /* 0x000fe2000f8e00ff */
[----:B------:R-:W-:Y:S01]  /*4260*/  @!UP1 UIADD3 UR8, UPT, UPT, UR6, 0x200, URZ ;  /* 0x0000020006089890 */ /* 0x000fe2000fffe0ff */
[----:B------:R-:W-:Y:S01]  /*4270*/  SEL R29, R29, RZ, P0 ;  /* 0x000000ff1d1d7207 */ /* 0x000fe20000000000 */
[----:B------:R-:W-:Y:S01]  /*4280*/  VOTEU.ALL UP1, P5 ;  /* 0x0000000000ff7886 */ /* 0x000fe20002820000 */
[----:B------:R-:W-:Y:S02]  /*4290*/  LOP3.LUT R28, R28, R3, RZ, 0x3c, !PT ;  /* 0x000000031c1c7212 */ /* 0x000fe400078e3cff */
[----:B------:R-:W-:Y:S01]  /*42a0*/  IMAD.U32 R11, RZ, RZ, UR7 ;  /* 0x00000007ff0b7e24 */ /* 0x000fe2000f8e00ff */
[----:B------:R-:W-:Y:S04]  /*42b0*/  @!P5 R2UR UR16, R10 ;  /* 0x000000000a10d2ca */ /* 0x000fe800000e0000 */
[----:B------:R-:W-:Y:S11]  /*42c0*/  @!P5 R2UR UR17, R11 ;  /* 0x000000000b11d2ca */ /* 0x000ff600000e0000 */
[----:B------:R-:W-:Y:S02]  /*42d0*/  @!UPT UIADD3 URZ, UPT, UPT, URZ, URZ, URZ ;  /* 0x000000fffffff290 */ /* 0x000fe4000fffe0ff */
[----:B------:R3:W-:Y:S01]  /*42e0*/  @!UP1 UTMALDG.3D [UR8], [UR16], desc[UR14] ;  /* 0x00000e08100095b4 */ /* 0x0007e20008011000 */
[----:B------:R3:W-:Y:S01]  /*42f0*/  @!P5 SYNCS.ARRIVE.TRANS64.RED.A0TR RZ, [UR6+0x30], R25 ;  /* 0x00003019ffffd9a7 */ /* 0x0007e20008300406 */
[----:B------:R-:W-:Y:S01]  /*4300*/  UPLOP3.LUT UP1, UPT, UPT, UPT, UPT, 0x80, 0x8 ;  /* 0x000000000008789c */ /* 0x000fe20003f2f070 */
[----:B------:R-:W-:Y:S01]  /*4310*/  SYNCS.ARRIVE.TRANS64.RED.A1T0 RZ, [UR37], RZ ;  /* 0x000000ffffff79a7 */ /* 0x000fe20008100425 */
[----:B------:R-:W-:Y:S09]  /*4320*/  @P3 BRA `(.L_x_74) ;  /* 0xfffffff400b43947 */ /* 0x000ff2000383ffff */
[----:B------:R-:W-:Y:S07]  /*4330*/  MOV R0, UR6 ;  /* 0x0000000600007c02 */ /* 0x000fee0008000f00 */
.L_x_75:
[----:B-1----:R-:W-:-:S04]  /*4340*/  SHF.L.U32 R3, R30, 0x1f, RZ ;  /* 0x0000001f1e037819 */ /* 0x002fc800000006ff */
[----:B------:R1:W2:Y:S03]  /*4350*/  SYNCS.PHASECHK.TRANS64.TRYWAIT P0, [R0+URZ+0x38], R3 ;  /* 0x00003803000075a7 */ /* 0x0002a600080011ff */
[----:B--2---:R-:W-:Y:S05]  /*4360*/  @!P0 NANOSLEEP.SYNCS 0x989680 ;  /* 0x009896800000895d */ /* 0x004fea0003900000 */
[----:B------:R-:W2:Y:S02]  /*4370*/  @!P0 SYNCS.PHASECHK.TRANS64 P0, [R0+URZ+0x38], R3 ;  /* 0x00003803000085a7 */ /* 0x000ea400080010ff */
[----:B--23--:R-:W-:Y:S05]  /*4380*/  @P0 EXIT ;  /* 0x000000000000094d */ /* 0x00cfea0003800000 */
[----:B------:R-:W-:Y:S05]  /*4390*/  BRA `(.L_x_75) ;  /* 0xfffffffc00e87947 */ /* 0x000fea000383ffff */
.L_x_66:
[----:B------:R-:W-:-:S06]  /*43a0*/  UISETP.GE.AND UP1, UPT, UR8, 0x4, UPT ;  /* 0x000000040800788c */ /* 0x000fcc000bf26270 */
[----:B------:R-:W-:-:S13]  /*43b0*/  PLOP3.LUT P0, PT, PT, PT, UP1, 0x80, 0x8 ;  /* 0x000000000008781c */ /* 0x000fda0003f0f018 */
[----:B------:R-:W-:Y:S05]  /*43c0*/  @!P0 EXIT ;  /* 0x000000000000894d */ /* 0x000fea0003800000 */
[----:B------:R-:W-:Y:S01]  /*43d0*/  BAR.SYNC.DEFER_BLOCKING 0x6, 0xa0 ;  /* 0x0182800000007b1d */ /* 0x000fe20000010000 */
[C---:B------:R-:W-:Y:S01]  /*43e0*/  IMAD.SHL.U32 R180, R176.reuse, 0x40, RZ ;  /* 0x00000040b0b47824 */ /* 0x040fe200078e00ff */
[C---:B------:R-:W-:Y:S01]  /*43f0*/  R2P PR, R176.reuse, 0x6 ;  /* 0x00000006b0007804 */ /* 0x040fe20000000000 */
[C---:B------:R-:W-:Y:S01]  /*4400*/  IMAD.SHL.U32 R2, R176.reuse, 0x8, RZ ;  /* 0x00000008b0027824 */ /* 0x040fe200078e00ff */
[----:B------:R-:W-:Y:S01]  /*4410*/  SHF.L.U32 R79, R176, 0x10, RZ ;  /* 0x00000010b04f7819 */ /* 0x000fe200000006ff */
[----:B------:R-:W-:Y:S01]  /*4420*/  IMAD.MOV.U32 R179, RZ, RZ, 0x10 ;  /* 0x00000010ffb37424 */ /* 0x000fe200078e00ff */
[----:B------:R-:W-:Y:S01]  /*4430*/  UMOV UR43, 0x400 ;  /* 0x00000400002b7882 */ /* 0x000fe20000000000 */
[----:B------:R-:W-:Y:S01]  /*4440*/  LOP3.LUT R3, R180, 0x180, RZ, 0xc0, !PT ;  /* 0x00000180b4037812 */ /* 0x000fe200078ec0ff */
[----:B------:R-:W-:Y:S01]  /*4450*/  ULEA UR43, UR37, UR43, 0x18 ;  /* 0x0000002b252b7291 */ /* 0x000fe2000f8ec0ff */
[----:B------:R-:W1:Y:S01]  /*4460*/  LDC R171, c[0x0][0x370] ;  /* 0x0000dc00ffab7b82 */ /* 0x000e620000000800 */
[----:B------:R-:W-:Y:S01]  /*4470*/  SEL R179, R179, 0xfffffff0, !P1 ;  /* 0xfffffff0b3b37807 */ /* 0x000fe20004800000 */
[----:B------:R-:W-:Y:S01]  /*4480*/  HFMA2 R183, -RZ, RZ, 0, 0 ;  /* 0x00000000ffb77431 */ /* 0x000fe200000001ff */
[----:B------:R-:W-:Y:S01]  /*4490*/  LOP3.LUT R3, R3, 0x30, R2, 0xf8, !PT ;  /* 0x0000003003037812 */ /* 0x000fe200078ef802 */
[----:B------:R-:W-:Y:S01]  /*44a0*/  UIADD3 UR4, UPT, UPT, UR43, 0x2200, URZ ;  /* 0x000022002b047890 */ /* 0x000fe2000fffe0ff */
[----:B------:R-:W-:Y:S01]  /*44b0*/  LOP3.LUT R79, R79, 0x600000, RZ, 0xc0, !PT ;  /* 0x006000004f4f7812 */ /* 0x000fe200078ec0ff */
[----:B------:R-:W-:Y:S01]  /*44c0*/  IMAD.MOV.U32 R76, RZ, RZ, RZ ;  /* 0x000000ffff4c7224 */ /* 0x000fe200078e00ff */
[----:B------:R-:W-:Y:S01]  /*44d0*/  LOP3.LUT R180, R3, 0x1e40, R180, 0xf8, !PT ;  /* 0x00001e4003b47812 */ /* 0x000fe200078ef8b4 */
[----:B------:R-:W2:Y:S01]  /*44e0*/  LDC R74, c[0x0][0xb0c] ;  /* 0x0002c300ff4a7b82 */ /* 0x000ea20000000800 */
[----:B------:R-:W-:Y:S01]  /*44f0*/  IMAD.MOV.U32 R3, RZ, RZ, 0x20 ;  /* 0x00000020ff037424 */ /* 0x000fe200078e00ff */
[----:B------:R-:W-:Y:S01]  /*4500*/  CS2R R184, SRZ ;  /* 0x0000000000b87805 */ /* 0x000fe2000001ff00 */
[----:B------:R-:W-:Y:S01]  /*4510*/  IMAD.MOV.U32 R188, RZ, RZ, RZ ;  /* 0x000000ffffbc7224 */ /* 0x000fe200078e00ff */
[----:B------:R-:W4:Y:S01]  /*4520*/  LDCU.64 UR46, c[0x0][0x348] ;  /* 0x00006900ff2e77ac */ /* 0x000f220008000a00 */
[----:B------:R-:W-:Y:S01]  /*4530*/  VIADD R2, R180, UR43 ;  /* 0x0000002bb4027c36 */ /* 0x000fe20008000000 */
[----:B------:R-:W-:Y:S01]  /*4540*/  SEL R3, R3, 0xffffffe0, !P2 ;  /* 0xffffffe003037807 */ /* 0x000fe20005000000 */
[----:B------:R-:W3:Y:S01]  /*4550*/  LDS R0, [UR43+0x100] ;  /* 0x0001002bff007984 */ /* 0x000ee20008000800 */
[----:B------:R-:W1:Y:S01]  /*4560*/  LDC R169, c[0x0][0xb20] ;  /* 0x0002c800ffa97b82 */ /* 0x000e620000000800 */
[----:B------:R-:W-:Y:S01]  /*4570*/  IMAD.U32 R186, RZ, RZ, UR4 ;  /* 0x00000004ffba7e24 */ /* 0x000fe2000f8e00ff */
[----:B------:R-:W-:Y:S01]  /*4580*/  SHF.R.U32.HI R4, RZ, 0x4, R3 ;  /* 0x00000004ff047819 */ /* 0x000fe20000011603 */
[--C-:B------:R-:W-:Y:S01]  /*4590*/  IMAD.IADD R178, R3, 0x1, R2.reuse ;  /* 0x0000000103b27824 */ /* 0x100fe200078e0202 */
[----:B------:R-:W1:Y:S02]  /*45a0*/  LDCU.64 UR38, c[0x0][0x888] ;  /* 0x00011100ff2677ac */ /* 0x000e640008000a00 */
[C---:B------:R-:W-:Y:S01]  /*45b0*/  LEA.HI R177, R179.reuse, R4, RZ, 0x1c ;  /* 0x00000004b3b17211 */ /* 0x040fe200078fe0ff */
[----:B------:R-:W-:Y:S01]  /*45c0*/  IMAD.IADD R179, R179, 0x1, R2 ;  /* 0x00000001b3b37824 */ /* 0x000fe200078e0202 */
[----:B------:R-:W1:Y:S01]  /*45d0*/  LDC R73, c[0x0][0xb30] ;  /* 0x0002cc00ff497b82 */ /* 0x000e620000000800 */
[----:B------:R-:W-:Y:S01]  /*45e0*/  UIADD3 UR42, UPT, UPT, UR43, 0x200, URZ ;  /* 0x000002002b2a7890 */ /* 0x000fe2000fffe0ff */
[----:B------:R-:W-:-:S06]  /*45f0*/  LEA R177, R177, R2, 0x4 ;  /* 0x00000002b1b17211 */ /* 0x000fcc00078e20ff */
[----:B------:R-:W1:Y:S08]  /*4600*/  LDC.64 R158, c[0x0][0xb10] ;  /* 0x0002c400ff9e7b82 */ /* 0x000e700000000a00 */
[----:B------:R-:W1:Y:S08]  /*4610*/  LDC.64 R70, c[0x0][0xb18] ;  /* 0x0002c600ff467b82 */ /* 0x000e700000000a00 */
[----:B------:R-:W1:Y:S01]  /*4620*/  LDC.64 R154, c[0x0][0x888] ;  /* 0x00022200ff9a7b82 */ /* 0x000e620000000a00 */
[----:B---3--:R-:W-:-:S07]  /*4630*/  IMAD.IADD R79, R0, 0x1, R79 ;  /* 0x00000001004f7824 */ /* 0x008fce00078e024f */
[----:B------:R-:W3:Y:S08]  /*4640*/  LDC.64 R68, c[0x0][0xb28] ;  /* 0x0002ca00ff447b82 */ /* 0x000ef00000000a00 */
[----:B------:R-:W1:Y:S08]  /*4650*/  LDC.64 R156, c[0x0][0x890] ;  /* 0x00022400ff9c7b82 */ /* 0x000e700000000a00 */
[----:B------:R-:W1:Y:S08]  /*4660*/  LDC.64 R152, c[0x0][0x8b0] ;  /* 0x00022c00ff987b82 */ /* 0x000e700000000a00 */
[----:B------:R-:W1:Y:S08]  /*4670*/  LDC.64 R146, c[0x0][0x8a8] ;  /* 0x00022a00ff927b82 */ /* 0x000e700000000a00 */
[----:B--2-4-:R-:W1:Y:S02]  /*4680*/  LDC R170, c[0x0][0x374] ;  /* 0x0000dd00ffaa7b82 */ /* 0x014e640000000800 */
.L_x_93:
[----:B------:R-:W-:Y:S02]  /*4690*/  LEA R0, R188, UR43, 0x3 ;  /* 0x0000002bbc007c11 */ /* 0x000fe4000f8e18ff */
[----:B------:R-:W-:Y:S02]  /*46a0*/  SHF.L.U32 R3, R184, 0x1f, RZ ;  /* 0x0000001fb8037819 */ /* 0x000fe400000006ff */
[----:B------:R-:W-:Y:S02]  /*46b0*/  LEA R16, R188, UR43, 0x4 ;  /* 0x0000002bbc107c11 */ /* 0x000fe4000f8e20ff */
[----:B--2---:R-:W2:Y:S02]  /*46c0*/  SYNCS.PHASECHK.TRANS64.TRYWAIT P0, [R0+URZ+0x50], R3 ;  /* 0x00005003000075a7 */ /* 0x004ea400080011ff */
[----:B-12---:R-:W-:Y:S05]  /*46d0*/  @!P0 BRA `(.L_x_76) ;  /* 0x0000002800848947 */ /* 0x006fea0003800000 */
.L_x_123:
[----:B------:R-:W4:Y:S01]  /*46e0*/  LDC.64 R12, c[0x0][0xb10] ;  /* 0x0002c400ff0c7b82 */ /* 0x000f220000000a00 */
[----:B------:R-:W3:Y:S01]  /*46f0*/  LDS.128 R16, [R16+0xe0] ;  /* 0x0000e00010107984 */ /* 0x000ee20000000c00 */
[----:B-1----:R-:W-:Y:S01]  /*4700*/  ISETP.NE.AND P1, PT, R73, 0x1, PT ;  /* 0x000000014900780c */ /* 0x002fe20003f25270 */
[----:B--2---:R-:W-:Y:S01]  /*4710*/  VIADD R0, R0, 0x60 ;  /* 0x0000006000007836 */ /* 0x004fe20000000000 */
[----:B------:R-:W-:Y:S04]  /*4720*/  ISETP.GE.AND P0, PT, R72, 0x1, PT ;  /* 0x000000014800780c */ /* 0x000fe80003f06270 */
[----:B------:R-:W1:Y:S01]  /*4730*/  LDC.64 R10, c[0x0][0xb18] ;  /* 0x0002c600ff0a7b82 */ /* 0x000e620000000a00 */
[----:B------:R-:W-:Y:S01]  /*4740*/  PRMT R0, RZ, 0x654, R0 ;  /* 0x00000654ff007816 */ /* 0x000fe20000000000 */
[----:B------:R-:W-:Y:S01]  /*4750*/  @!PT LDS RZ, [RZ] ;  /* 0x00000000fffff984 */ /* 0x000fe20000000800 */
[----:B------:R-:W-:Y:S01]  /*4760*/  @!PT LDS RZ, [RZ] ;  /* 0x00000000fffff984 */ /* 0x000fe20000000800 */
[----:B------:R-:W-:Y:S01]  /*4770*/  @!PT LDS RZ, [RZ] ;  /* 0x00000000fffff984 */ /* 0x000fe20000000800 */
[----:B------:R-:W-:Y:S01]  /*4780*/  @!PT LDS RZ, [RZ] ;  /* 0x00000000fffff984 */ /* 0x000fe20000000800 */
[----:B------:R2:W-:Y:S06]  /*4790*/  MEMBAR.ALL.CTA ;  /* 0x0000000000007992 */ /* 0x0005ec0000008000 */
[----:B--2---:R-:W2:Y:S01]  /*47a0*/  FENCE.VIEW.ASYNC.S ;  /* 0x00000000000073c6 */ /* 0x004ea20000000000 */
[----:B------:R-:W1:Y:S08]  /*47b0*/  @!P1 LDC R14, c[0x0][0xb20] ;  /* 0x0002c800ff0e9b82 */ /* 0x000e700000000800 */
[----:B------:R-:W1:Y:S01]  /*47c0*/  @!P1 LDC R9, c[0x0][0xb0c] ;  /* 0x0002c300ff099b82 */ /* 0x000e620000000800 */
[----:B--2---:R2:W-:Y:S01]  /*47d0*/  SYNCS.ARRIVE.TRANS64.RED.A1T0 RZ, [R0+URZ], RZ ;  /* 0x000000ff00ff79a7 */ /* 0x0045e200081004ff */
[----:B---3--:R-:W-:Y:S04]  /*47e0*/  LOP3.LUT P4, RZ, R18, 0x1, RZ, 0xc0, !PT ;  /* 0x0000000112ff7812 */ /* 0x008fe8000788c0ff */
[----:B------:R-:W-:Y:S09]  /*47f0*/  P2R R187, PR, RZ, 0x10 ;  /* 0x00000010ffbb7803 */ /* 0x000ff20000000000 */
[----:B------:R-:W-:Y:S02]  /*4800*/  @P4 MOV R77, R16 ;  /* 0x00000010004d4202 */ /* 0x000fe40000000f00 */
[----:B------:R-:W-:Y:S01]  /*4810*/  @P4 LOP3.LUT R75, R17, 0xffff, RZ, 0xc0, !PT ;  /* 0x0000ffff114b4812 */ /* 0x000fe200078ec0ff */
[----:B--2-4-:R-:W-:Y:S06]  /*4820*/  @!P0 BRA `(.L_x_77) ;  /* 0x0000000000a48947 */ /* 0x014fec0003800000 */
[----:B------:R-:W-:Y:S01]  /*4830*/  IMAD.HI.U32 R22, R170, R71, RZ ;  /* 0x00000047aa167227 */ /* 0x000fe200078e00ff */
[----:B------:R-:W-:Y:S02]  /*4840*/  ISETP.NE.AND P0, PT, R70, 0x1, PT ;  /* 0x000000014600780c */ /* 0x000fe40003f05270 */
[----:B------:R-:W-:Y:S01]  /*4850*/  ISETP.NE.AND P2, PT, R72, 0x1, PT ;  /* 0x000000014800780c */ /* 0x000fe20003f45270 */
[-C--:B------:R-:W-:Y:S01]  /*4860*/  IMAD.HI.U32 R20, R171, R158.reuse, RZ ;  /* 0x0000009eab147227 */ /* 0x080fe200078e00ff */
[----:B------:R-:W-:Y:S02]  /*4870*/  SHF.R.U32.HI R21, RZ, R169, R22 ;  /* 0x000000a9ff157219 */ /* 0x000fe40000011616 */
[----:B------:R-:W-:Y:S01]  /*4880*/  ISETP.NE.AND P3, PT, R74, 0x1, PT ;  /* 0x000000014a00780c */ /* 0x000fe20003f65270 */
[----:B------:R-:W-:Y:S01]  /*4890*/  IMAD.HI.U32 R26, R75, R71, RZ ;  /* 0x000000474b1a7227 */ /* 0x000fe200078e00ff */
[----:B------:R-:W-:Y:S02]  /*48a0*/  SHF.R.U32.HI R20, RZ, R159, R20 ;  /* 0x0000009fff147219 */ /* 0x000fe40000011614 */
[----:B------:R-:W-:Y:S01]  /*48b0*/  SEL R3, R170, R21, !P0 ;  /* 0x00000015aa037207 */ /* 0x000fe20004000000 */
[----:B------:R-:W-:Y:S01]  /*48c0*/  IMAD.HI.U32 R24, R77, R158, RZ ;  /* 0x0000009e4d187227 */ /* 0x000fe200078e00ff */
[----:B------:R-:W-:Y:S03]  /*48d0*/  SEL R7, R171, R20, !P3 ;  /* 0x00000014ab077207 */ /* 0x000fe60005800000 */
[-C--:B------:R-:W-:Y:S01]  /*48e0*/  IMAD.HI.U32 R20, R3, R68.reuse, RZ ;  /* 0x0000004403147227 */ /* 0x080fe200078e00ff */
[----:B------:R-:W-:Y:S03]  /*48f0*/  SHF.R.U32.HI R24, RZ, R159, R24 ;  /* 0x0000009fff187219 */ /* 0x000fe60000011618 */
[----:B------:R-:W-:Y:S01]  /*4900*/  IMAD.HI.U32 R22, R7, R68, RZ ;  /* 0x0000004407167227 */ /* 0x000fe200078e00ff */
[----:B------:R-:W-:Y:S02]  /*4910*/  @P2 SHF.R.U32.HI R3, RZ, R69, R20 ;  /* 0x00000045ff032219 */ /* 0x000fe40000011614 */
[----:B------:R-:W-:Y:S02]  /*4920*/  SHF.R.U32.HI R20, RZ, R169, R26 ;  /* 0x000000a9ff147219 */ /* 0x000fe4000001161a */
[----:B------:R-:W-:Y:S01]  /*4930*/  @P2 SHF.R.U32.HI R7, RZ, R69, R22 ;  /* 0x00000045ff072219 */ /* 0x000fe20000011616 */
[C---:B------:R-:W-:Y:S01]  /*4940*/  IMAD R2, R72.reuse, R3, RZ ;  /* 0x0000000348027224 */ /* 0x040fe200078e02ff */
[----:B------:R-:W-:Y:S02]  /*4950*/  SEL R5, R75, R20, !P0 ;  /* 0x000000144b057207 */ /* 0x000fe40004000000 */
[----:B------:R-:W-:Y:S01]  /*4960*/  SEL R3, R77, R24, !P3 ;  /* 0x000000184d037207 */ /* 0x000fe20005800000 */
[----:B------:R-:W-:Y:S01]  /*4970*/  IMAD R4, R72, R7, RZ ;  /* 0x0000000748047224 */ /* 0x000fe200078e02ff */
[C---:B------:R-:W-:Y:S01]  /*4980*/  ISETP.GE.AND P0, PT, R5.reuse, R2, PT ;  /* 0x000000020500720c */ /* 0x040fe20003f06270 */
[----:B------:R-:W-:Y:S03]  /*4990*/  IMAD.HI.U32 R6, R5, R68, RZ ;  /* 0x0000004405067227 */ /* 0x000fe600078e00ff */
[----:B------:R-:W-:Y:S01]  /*49a0*/  ISETP.GE.OR P0, PT, R3, R4, P0 ;  /* 0x000000040300720c */ /* 0x000fe20000706670 */
[----:B------:R-:W-:Y:S01]  /*49b0*/  IMAD.MOV R4, RZ, RZ, -R3 ;  /* 0x000000ffff047224 */ /* 0x000fe200078e0a03 */
[-C--:B------:R-:W-:Y:S03]  /*49c0*/  SHF.R.U32.HI R6, RZ, R69.reuse, R6 ;  /* 0x00000045ff067219 */ /* 0x080fe60000011606 */
[----:B------:R-:W-:Y:S01]  /*49d0*/  IMAD R77, R74, R4, R77 ;  /* 0x000000044a4d7224 */ /* 0x000fe200078e024d */
[----:B------:R-:W-:Y:S05]  /*49e0*/  SEL R15, R5, R6, !P2 ;  /* 0x00000006050f7207 */ /* 0x000fea0005000000 */
[----:B------:R-:W-:Y:S02]  /*49f0*/  IMAD.MOV R6, RZ, RZ, -R15 ;  /* 0x000000ffff067224 */ /* 0x000fe400078e0a0f */
[C---:B------:R-:W-:Y:S04]  /*4a00*/  @!P0 IMAD.HI.U32 R2, R3.reuse, R68, RZ ;  /* 0x0000004403028227 */ /* 0x040fe800078e00ff */
[----:B------:R-:W-:Y:S01]  /*4a10*/  IMAD R6, R72, R6, R5 ;  /* 0x0000000648067224 */ /* 0x000fe200078e0205 */
[----:B------:R-:W-:Y:S04]  /*4a20*/  @!P0 SHF.R.U32.HI R2, RZ, R69, R2 ;  /* 0x00000045ff028219 */ /* 0x000fe80000011602 */
[----:B------:R-:W-:Y:S02]  /*4a30*/  @!P0 SEL R0, R3, R2, !P2 ;  /* 0x0000000203008207 */ /* 0x000fe40005000000 */
[----:B------:R-:W-:Y:S02]  /*4a40*/  IADD3 R2, PT, PT, -R5, RZ, RZ ;  /* 0x000000ff05027210 */ /* 0x000fe40007ffe1ff */
[----:B------:R-:W-:Y:S01]  /*4a50*/  @!P0 IADD3 R8, PT, PT, R15, -R0, RZ ;  /* 0x800000000f088210 */ /* 0x000fe20007ffe0ff */
[----:B------:R-:W-:Y:S02]  /*4a60*/  @!P0 IMAD R0, R7, R6, R0 ;  /* 0x0000000607008224 */ /* 0x000fe400078e0200 */
[----:B------:R-:W-:Y:S02]  /*4a70*/  IMAD R75, R70, R2, R75 ;  /* 0x00000002464b7224 */ /* 0x000fe400078e024b */
[----:B------:R-:W-:Y:S02]  /*4a80*/  @!P0 IMAD R5, R8, R72, R3 ;  /* 0x0000004808058224 */ /* 0x000fe400078e0203 */
[----:B------:R-:W-:Y:S04]  /*4a90*/  @!P0 IMAD.MOV.U32 R3, RZ, RZ, R0 ;  /* 0x000000ffff038224 */ /* 0x000fe800078e0000 */
[----:B------:R-:W-:Y:S02]  /*4aa0*/  IMAD R77, R3, R74, R77 ;  /* 0x0000004a034d7224 */ /* 0x000fe400078e024d */
[----:B------:R-:W-:Y:S07]  /*4ab0*/  IMAD R75, R5, R70, R75 ;  /* 0x00000046054b7224 */ /* 0x000fee00078e024b */
.L_x_77:
[----:B------:R-:W-:Y:S01]  /*4ac0*/  @!P1 IMAD.HI.U32 R0, R77, R12, RZ ;  /* 0x0000000c4d009227 */ /* 0x000fe200078e00ff */
[----:B-1----:R-:W-:Y:S01]  /*4ad0*/  @!P1 ISETP.NE.AND P0, PT, R10, 0x1, PT ;  /* 0x000000010a00980c */ /* 0x002fe20003f05270 */
[----:B------:R-:W-:Y:S01]  /*4ae0*/  ULOP3.LUT UP0, URZ, UR42, 0x1b0, URZ, 0xc0, !UPT ;  /* 0x000001b02aff7892 */ /* 0x000fe2000f80c0ff */
[----:B------:R-:W-:Y:S01]  /*4af0*/  @!P1 ISETP.NE.AND P2, PT, R9, 0x1, PT ;  /* 0x000000010900980c */ /* 0x000fe20003f45270 */
[----:B------:R-:W-:Y:S01]  /*4b00*/  @!P1 IMAD.HI.U32 R3, R75, R11, RZ ;  /* 0x0000000b4b039227 */ /* 0x000fe200078e00ff */
[----:B------:R-:W-:Y:S02]  /*4b10*/  @!P1 SHF.R.U32.HI R0, RZ, R13, R0 ;  /* 0x0000000dff009219 */ /* 0x000fe40000011600 */
[----:B------:R-:W-:Y:S01]  /*4b20*/  @P4 SHF.R.U32.HI R182, RZ, 0x10, R17 ;  /* 0x00000010ffb64819 */ /* 0x000fe20000011611 */
[----:B------:R-:W-:Y:S01]  /*4b30*/  VIADD R188, R188, 0x1 ;  /* 0x00000001bcbc7836 */ /* 0x000fe20000000000 */
[----:B------:R-:W-:Y:S02]  /*4b40*/  @!P1 SHF.R.U32.HI R2, RZ, R14, R3 ;  /* 0x0000000eff029219 */ /* 0x000fe40000011603 */
[----:B------:R-:W-:Y:S02]  /*4b50*/  @!P1 SEL R3, R77, R0, !P2 ;  /* 0x000000004d039207 */ /* 0x000fe40005000000 */
[----:B------:R-:W-:Y:S05]  /*4b60*/  @!P1 SEL R2, R75, R2, !P0 ;  /* 0x000000024b029207 */ /* 0x000fea0004000000 */
[----:B------:R-:W-:Y:S02]  /*4b70*/  @!P1 IMAD.IADD R0, R2, 0x1, -R3 ;  /* 0x0000000102009824 */ /* 0x000fe400078e0a03 */
[----:B------:R-:W-:Y:S02]  /*4b80*/  @!P1 IMAD.IADD R2, R3, 0x1, -R2 ;  /* 0x0000000103029824 */ /* 0x000fe400078e0a02 */
[----:B------:R-:W-:Y:S02]  /*4b90*/  @!P1 IMAD R77, R0, R9, R77 ;  /* 0x00000009004d9224 */ /* 0x000fe400078e024d */
[----:B------:R-:W-:Y:S01]  /*4ba0*/  @!P1 IMAD R75, R2, R10, R75 ;  /* 0x0000000a024b9224 */ /* 0x000fe200078e024b */
[----:B------:R-:W-:Y:S06]  /*4bb0*/  BRA.U !UP0, `(.L_x_78) ;  /* 0x0000000108407547 */ /* 0x000fec000b800000 */
[----:B------:R-:W1:Y:S01]  /*4bc0*/  LDCU.64 UR8, c[0x4][0x80] ;  /* 0x01001000ff0877ac */ /* 0x000e620008000a00 */
[----:B------:R-:W-:Y:S01]  /*4bd0*/  MOV R3, 0x0 ;  /* 0x0000000000037802 */ /* 0x000fe20000000f00 */
[----:B------:R-:W-:Y:S02]  /*4be0*/  HFMA2 R12, -RZ, RZ, 0, 5.9604644775390625e-08 ;  /* 0x00000001ff0c7431 */ /* 0x000fe400000001ff */
[----:B------:R-:W-:Y:S02]  /*4bf0*/  IMAD.MOV.U32 R8, RZ, RZ, 0x70 ;  /* 0x00000070ff087424 */ /* 0x000fe400078e00ff */
[----:B------:R-:W-:Y:S01]  /*4c00*/  IMAD.MOV.U32 R13, RZ, RZ, RZ ;  /* 0x000000ffff0d7224 */ /* 0x000fe200078e00ff */
[----:B------:R-:W2:Y:S01]  /*4c10*/  LDCU.64 UR6, c[0x4][0x88] ;  /* 0x01001100ff0677ac */ /* 0x000ea20008000a00 */
[----:B------:R-:W3:Y:S01]  /*4c20*/  LDC.64 R2, c[0x4][R3] ;  /* 0x0100000003027b82 */ /* 0x000ee20000000a00 */
[----:B------:R-:W4:Y:S01]  /*4c30*/  LDCU.64 UR4, c[0x4][0x8] ;  /* 0x01000100ff0477ac */ /* 0x000f220008000a00 */
[----:B-1----:R-:W-:Y:S01]  /*4c40*/  MOV R5, UR9 ;  /* 0x0000000900057c02 */ /* 0x002fe20008000f00 */
[----:B------:R-:W-:Y:S01]  /*4c50*/  IMAD.U32 R4, RZ, RZ, UR8 ;  /* 0x00000008ff047e24 */ /* 0x000fe2000f8e00ff */
[----:B--2---:R-:W-:Y:S01]  /*4c60*/  MOV R7, UR7 ;  /* 0x0000000700077c02 */ /* 0x004fe20008000f00 */
[----:B------:R-:W-:Y:S01]  /*4c70*/  IMAD.U32 R6, RZ, RZ, UR6 ;  /* 0x00000006ff067e24 */ /* 0x000fe2000f8e00ff */
[----:B----4-:R-:W-:Y:S01]  /*4c80*/  MOV R11, UR5 ;  /* 0x00000005000b7c02 */ /* 0x010fe20008000f00 */
[----:B------:R-:W-:Y:S02]  /*4c90*/  IMAD.U32 R10, RZ, RZ, UR4 ;  /* 0x00000004ff0a7e24 */ /* 0x000fe4000f8e00ff */
[----:B------:R-:W-:Y:S07]  /*4ca0*/  LEPC R20, `(.L_x_78) ;  /* 0x000000001014794e */ /* 0x000fee0000000000 */
[----:B---3-5:R-:W-:Y:S05]  /*4cb0*/  CALL.ABS.NOINC R2 ;  /* 0x0000000002007343 */ /* 0x028fea0003c00000 */
.L_x_78:
[----:B------:R-:W-:Y:S01]  /*4cc0*/  LOP3.LUT P0, RZ, R186, 0x1b0, RZ, 0xc0, !PT ;  /* 0x000001b0baff7812 */ /* 0x000fe2000780c0ff */
[----:B------:R-:W-:Y:S11]  /*4cd0*/  BSSY.RECONVERGENT B6, `(.L_x_79) ;  /* 0x0000013000067945 */ /* 0x000ff60003800200 */
[----:B------:R-:W-:Y:S01]  /*4ce0*/  @!UPT UIADD3 URZ, UPT, UPT, URZ, URZ, URZ ;  /* 0x000000fffffff290 */ /* 0x000fe2000fffe0ff */
[----:B------:R-:W-:Y:S05]  /*4cf0*/  @!P0 BRA `(.L_x_80) ;  /* 0x0000000000408947 */ /* 0x000fea0003800000 */
        /* <DEDUP_REMOVED lines=16> */
.L_x_80:
[----:B------:R-:W-:Y:S05]  /*4e00*/  BSYNC.RECONVERGENT B6 ;  /* 0x0000000000067941 */ /* 0x000fea0003800200 */
.L_x_79:
[----:B------:R-:W-:Y:S01]  /*4e10*/  ISETP.NE.U32.AND P3, PT, R156, RZ, PT ;  /* 0x000000ff9c00720c */ /* 0x000fe20003f65070 */
[----:B------:R-:W-:Y:S01]  /*4e20*/  UISETP.NE.AND UP1, UPT, UR44, URZ, UPT ;  /* 0x000000ff2c00728c */ /* 0x000fe2000bf25270 */
[----:B------:R-:W-:Y:S02]  /*4e30*/  ISETP.NE.U32.AND P4, PT, R152, RZ, PT ;  /* 0x000000ff9800720c */ /* 0x000fe40003f85070 */
[----:B------:R-:W-:Y:S02]  /*4e40*/  ISETP.NE.AND.EX P3, PT, R157, RZ, PT, P3 ;  /* 0x000000ff9d00720c */ /* 0x000fe40003f65330 */
[----:B------:R-:W-:Y:S02]  /*4e50*/  PLOP3.LUT P1, PT, PT, PT, PT, 0x8, 0x80 ;  /* 0x000000000080781c */ /* 0x000fe40003f2e170 */
[----:B------:R-:W-:Y:S02]  /*4e60*/  PLOP3.LUT P0, PT, PT, PT, UP1, 0x80, 0x8 ;  /* 0x000000000008781c */ /* 0x000fe40003f0f018 */
[----:B------:R-:W-:Y:S02]  /*4e70*/  ISETP.NE.AND.EX P4, PT, R153, RZ, PT, P4 ;  /* 0x000000ff9900720c */ /* 0x000fe40003f85340 */
[----:B------:R-:W1:Y:S09]  /*4e80*/  @UP1 LDCU.64 UR4, c[0x0][0x888] ;  /* 0x00011100ff0417ac */ /* 0x000e720008000a00 */
[----:B------:R-:W-:Y:S01]  /*4e90*/  @P0 PLOP3.LUT P1, PT, P3, PT, PT, 0x80, 0x8 ;  /* 0x000000000008081c */ /* 0x000fe20001f2f070 */
[----:B-1----:R-:W-:Y:S04]  /*4ea0*/  @UP1 UISETP.NE.U32.AND UP0, UPT, UR4, URZ, UPT ;  /* 0x000000ff0400128c */ /* 0x002fe8000bf05070 */
[----:B------:R-:W-:Y:S04]  /*4eb0*/  @UP1 UISETP.NE.AND.EX UP0, UPT, UR5, URZ, UPT, UP0 ;  /* 0x000000ff0500128c */ /* 0x000fe8000bf05300 */
[----:B------:R-:W-:Y:S01]  /*4ec0*/  @UP1 USEL UR4, URZ, 0xffffffff, UP0 ;  /* 0xffffffffff041887 */ /* 0x000fe20008000000 */
[----:B------:R-:W-:Y:S11]  /*4ed0*/  @!P3 BRA `(.L_x_81) ;  /* 0x00000000002cb947 */ /* 0x000ff60003800000 */
[----:B------:R-:W-:Y:S01]  /*4ee0*/  ISETP.NE.U32.AND P2, PT, R154, RZ, PT ;  /* 0x000000ff9a00720c */ /* 0x000fe20003f45070 */
[----:B------:R-:W-:Y:S03]  /*4ef0*/  IMAD.MOV.U32 R168, RZ, RZ, 0x1 ;  /* 0x00000001ffa87424 */ /* 0x000fe600078e00ff */
[----:B------:R-:W-:Y:S11]  /*4f00*/  ISETP.NE.AND.EX P2, PT, R155, RZ, PT, P2 ;  /* 0x000000ff9b00720c */ /* 0x000ff60003f45320 */
[----:B------:R-:W-:Y:S02]  /*4f10*/  @!UPT UIADD3 URZ, UPT, UPT, URZ, URZ, URZ ;  /* 0x000000fffffff290 */ /* 0x000fe4000fffe0ff */
[----:B------:R-:W1:Y:S01]  /*4f20*/  @P2 LDC.64 R2, c[0x0][0x888] ;  /* 0x00022200ff022b82 */ /* 0x000e620000000a00 */
[----:B------:R-:W-:Y:S04]  /*4f30*/  @P2 IMAD R0, R156, UR36, RZ ;  /* 0x000000249c002c24 */ /* 0x000fe8000f8e02ff */
[----:B-1----:R-:W-:Y:S04]  /*4f40*/  @P2 IMAD.WIDE R2, R0, 0x4, R2 ;  /* 0x0000000400022825 */ /* 0x002fe800078e0202 */
[----:B------:R-:W-:Y:S01]  /*4f50*/  HFMA2 R0, -RZ, RZ, 0, 5.9604644775390625e-08 ;  /* 0x00000001ff007431 */ /* 0x000fe200000001ff */
[----:B-----5:R1:W5:Y:S04]  /*4f60*/  @P2 LDG.E R80, desc[UR40][R2.64] ;  /* 0x0000002802502981 */ /* 0x020368000c1e1900 */
[----:B------:R-:W-:Y:S01]  /*4f70*/  @!P2 PRMT R168, R0, 0x7610, R168 ;  /* 0x0000761000a8a816 */ /* 0x000fe200000000a8 */
[----:B-1----:R-:W2:Y:S06]  /*4f80*/  @!P2 LDC R80, c[0x0][0x880] ;  /* 0x00022000ff50ab82 */ /* 0x002eac0000000800 */
.L_x_81:
[----:B------:R-:W-:Y:S05]  /*4f90*/  @!P4 BRA `(.L_x_82) ;  /* 0x000000000020c947 */ /* 0x000fea0003800000 */
[----:B------:R-:W-:Y:S04]  /*4fa0*/  ISETP.NE.U32.AND P2, PT, R146, RZ, PT ;  /* 0x000000ff9200720c */ /* 0x000fe80003f45070 */
[----:B------:R-:W-:Y:S11]  /*4fb0*/  ISETP.NE.AND.EX P2, PT, R147, RZ, PT, P2 ;  /* 0x000000ff9300720c */ /* 0x000ff60003f45320 */
[----:B------:R-:W-:Y:S02]  /*4fc0*/  @!UPT UIADD3 URZ, UPT, UPT, URZ, URZ, URZ ;  /* 0x000000fffffff290 */ /* 0x000fe4000fffe0ff */
[----:B------:R-:W1:Y:S01]  /*4fd0*/  @P2 LDC.64 R2, c[0x0][0x8a8] ;  /* 0x00022a00ff022b82 */ /* 0x000e620000000a00 */
[----:B------:R-:W-:Y:S04]  /*4fe0*/  @P2 IMAD R0, R152, UR36, RZ ;  /* 0x0000002498002c24 */ /* 0x000fe8000f8e02ff */
[----:B-1----:R-:W-:Y:S05]  /*4ff0*/  @P2 IMAD.WIDE R2, R0, 0x4, R2 ;  /* 0x0000000400022825 */ /* 0x002fea00078e0202 */
[----:B-----5:R1:W5:Y:S02]  /*5000*/  @P2 LDG.E R78, desc[UR40][R2.64] ;  /* 0x00000028024e2981 */ /* 0x020364000c1e1900 */
[----:B-1----:R-:W3:Y:S02]  /*5010*/  @!P2 LDC R78, c[0x0][0x8a0] ;  /* 0x00022800ff4eab82 */ /* 0x002ee40000000800 */
.L_x_82:
[----:B--2--5:R-:W-:Y:S01]  /*5020*/  @P0 ISETP.NE.AND P4, PT, R80, RZ, PT ;  /* 0x000000ff5000020c */ /* 0x024fe20003f85270 */
[----:B------:R-:W-:Y:S01]  /*5030*/  IMAD.U32 R0, RZ, RZ, UR4 ;  /* 0x00000004ff007e24 */ /* 0x000fe2000f8e00ff */
[----:B------:R-:W-:Y:S01]  /*5040*/  @P0 LOP3.LUT P2, RZ, R168, 0xff, RZ, 0xc0, !PT ;  /* 0x000000ffa8ff0812 */ /* 0x000fe2000784c0ff */
[----:B------:R-:W-:Y:S01]  /*5050*/  BSSY B1, `(.L_x_83) ;  /* 0x000003d000017945 */ /* 0x000fe20003800000 */
[----:B------:R-:W-:Y:S01]  /*5060*/  @P0 SEL R3, RZ, 0xffffffff, P4 ;  /* 0xffffffffff030807 */ /* 0x000fe20002000000 */
[C---:B------:R-:W-:Y:S01]  /*5070*/  IMAD R64, R76.reuse, 0x40, R79 ;  /* 0x000000404c407824 */ /* 0x040fe200078e024f */
[----:B------:R-:W-:Y:S02]  /*5080*/  LEA R148, R76, UR43, 0x3 ;  /* 0x0000002b4c947c11 */ /* 0x000fe4000f8e18ff */
[----:B------:R-:W-:Y:S02]  /*5090*/  CS2R R102, SRZ ;  /* 0x0000000000667805 */ /* 0x000fe4000001ff00 */
[----:B------:R-:W-:Y:S02]  /*50a0*/  @P1 SEL R3, R0, R3, !P2 ;  /* 0x0000000300031207 */ /* 0x000fe40005000000 */
[----:B------:R-:W-:Y:S02]  /*50b0*/  CS2R R100, SRZ ;  /* 0x0000000000647805 */ /* 0x000fe4000001ff00 */
[----:B------:R-:W-:Y:S02]  /*50c0*/  SHF.L.U32 R5, R185, 0x1f, RZ ;  /* 0x0000001fb9057819 */ /* 0x000fe400000006ff */
[----:B------:R-:W-:Y:S02]  /*50d0*/  CS2R R98, SRZ ;  /* 0x0000000000627805 */ /* 0x000fe4000001ff00 */
[----:B------:R-:W-:Y:S02]  /*50e0*/  @P0 LOP3.LUT R3, R3, 0x1, RZ, 0xc0, !PT ;  /* 0x0000000103030812 */ /* 0x000fe400078ec0ff */
[----:B------:R-:W-:Y:S02]  /*50f0*/  CS2R R96, SRZ ;  /* 0x0000000000607805 */ /* 0x000fe4000001ff00 */
[----:B------:R-:W-:Y:S02]  /*5100*/  PLOP3.LUT P5, PT, PT, PT, PT, 0x8, 0x80 ;  /* 0x000000000080781c */ /* 0x000fe40003fae170 */
[----:B------:R-:W-:Y:S02]  /*5110*/  CS2R R94, SRZ ;  /* 0x00000000005e7805 */ /* 0x000fe4000001ff00 */
[----:B------:R-:W-:Y:S02]  /*5120*/  ISETP.NE.U32.OR P1, PT, R3, 0x1, !P0 ;  /* 0x000000010300780c */ /* 0x000fe40004725470 */
[----:B------:R-:W-:Y:S02]  /*5130*/  CS2R R92, SRZ ;  /* 0x00000000005c7805 */ /* 0x000fe4000001ff00 */
[----:B------:R-:W-:Y:S02]  /*5140*/  CS2R R90, SRZ ;  /* 0x00000000005a7805 */ /* 0x000fe4000001ff00 */
[----:B------:R-:W-:Y:S07]  /*5150*/  CS2R R88, SRZ ;  /* 0x0000000000587805 */ /* 0x000fee000001ff00 */
[----:B------:R-:W-:Y:S04]  /*5160*/  @P1 SHF.L.U32 R2, R183, 0x1f, RZ ;  /* 0x0000001fb7021819 */ /* 0x000fe800000006ff */
[----:B------:R-:W1:Y:S01]  /*5170*/  @P1 SYNCS.PHASECHK.TRANS64.TRYWAIT P0, [UR43+0x30], R2 ;  /* 0x00003002ff0015a7 */ /* 0x000e62000800112b */
[----:B------:R2:W4:Y:S01]  /*5180*/  SYNCS.PHASECHK.TRANS64.TRYWAIT P4, [R148+URZ+0x70], R5 ;  /* 0x00007005940075a7 */ /* 0x00052200080811ff */
[----:B-1----:R-:W-:Y:S01]  /*5190*/  @P1 PLOP3.LUT P5, PT, P0, PT, PT, 0x8, 0x80 ;  /* 0x000000000080181c */ /* 0x002fe200007ae170 */
[----:B------:R-:W-:Y:S01]  /*51a0*/  @!UPT UIADD3 URZ, UPT, UPT, URZ, URZ, URZ ;  /* 0x000000fffffff290 */ /* 0x000fe2000fffe0ff */
[----:B--2-4-:R-:W-:Y:S11]  /*51b0*/  @!P1 BRA `(.L_x_84) ;  /* 0x0000000000989947 */ /* 0x014ff60003800000 */
[----:B------:R-:W-:Y:S01]  /*51c0*/  ISETP.NE.U32.AND P0, PT, RZ, UR38, PT ;  /* 0x00000026ff007c0c */ /* 0x000fe2000bf05070 */
[----:B------:R-:W-:Y:S01]  /*51d0*/  BSSY B0, `(.L_x_85) ;  /* 0x0000016000007945 */ /* 0x000fe20003800000 */
[----:B------:R-:W-:Y:S02]  /*51e0*/  ISETP.NE.AND P2, PT, R80, RZ, PT ;  /* 0x000000ff5000720c */ /* 0x000fe40003f45270 */
[----:B------:R-:W-:Y:S02]  /*51f0*/  CS2R R90, SRZ ;  /* 0x00000000005a7805 */ /* 0x000fe4000001ff00 */
[----:B------:R-:W-:Y:S02]  /*5200*/  ISETP.NE.AND.EX P0, PT, RZ, UR39, PT, P0 ;  /* 0x00000027ff007c0c */ /* 0x000fe4000bf05300 */
[----:B------:R-:W-:Y:S02]  /*5210*/  CS2R R88, SRZ ;  /* 0x0000000000587805 */ /* 0x000fe4000001ff00 */
[----:B------:R-:W-:Y:S02]  /*5220*/  LOP3.LUT P1, RZ, R168, 0xff, RZ, 0xc0, !PT ;  /* 0x000000ffa8ff7812 */ /* 0x000fe4000782c0ff */
[----:B------:R-:W-:Y:S02]  /*5230*/  CS2R R94, SRZ ;  /* 0x00000000005e7805 */ /* 0x000fe4000001ff00 */
[----:B------:R-:W-:Y:S02]  /*5240*/  SEL R0, RZ, 0xffffffff, P2 ;  /* 0xffffffffff007807 */ /* 0x000fe40001000000 */
[----:B------:R-:W-:Y:S02]  /*5250*/  CS2R R92, SRZ ;  /* 0x00000000005c7805 */ /* 0x000fe4000001ff00 */
[----:B------:R-:W-:Y:S02]  /*5260*/  SEL R3, RZ, 0xffffffff, P0 ;  /* 0xffffffffff037807 */ /* 0x000fe40000000000 */
[----:B------:R-:W-:Y:S02]  /*5270*/  CS2R R98, SRZ ;  /* 0x0000000000627805 */ /* 0x000fe4000001ff00 */
[----:B------:R-:W-:Y:S02]  /*5280*/  CS2R R96, SRZ ;  /* 0x0000000000607805 */ /* 0x000fe4000001ff00 */
[----:B------:R-:W-:Y:S02]  /*5290*/  CS2R R102, SRZ ;  /* 0x0000000000667805 */ /* 0x000fe4000001ff00 */
[----:B------:R-:W-:Y:S02]  /*52a0*/  @P3 SEL R0, R3, R0, !P1 ;  /* 0x0000000003003207 */ /* 0x000fe40004800000 */
[----:B------:R-:W-:Y:S02]  /*52b0*/  CS2R R100, SRZ ;  /* 0x0000000000647805 */ /* 0x000fe4000001ff00 */
[----:B------:R-:W-:Y:S04]  /*52c0*/  LOP3.LUT R0, R0, 0x1, RZ, 0xc0, !PT ;  /* 0x0000000100007812 */ /* 0x000fe800078ec0ff */
[----:B------:R-:W-:Y:S01]  /*52d0*/  ISETP.NE.U32.AND P0, PT, R0, 0x1, PT ;  /* 0x000000010000780c */ /* 0x000fe20003f05070 */
[----:B------:R-:W-:Y:S01]  /*52e0*/  @!UPT UIADD3 URZ, UPT, UPT, URZ, URZ, URZ ;  /* 0x000000fffffff290 */ /* 0x000fe2000fffe0ff */
[----:B------:R-:W-:Y:S11]  /*52f0*/  @!P5 BRA `(.L_x_86) ;  /* 0x00000000000cd947 */ /* 0x000ff60003800000 */
[----:B------:R-:W-:Y:S04]  /*5300*/  SHF.L.U32 R3, R183, 0x1f, RZ ;  /* 0x0000001fb7037819 */ /* 0x000fe800000006ff */
[----:B------:R-:W1:Y:S02]  /*5310*/  SYNCS.PHASECHK.TRANS64.TRYWAIT P1, [UR43+0x30], R3 ;  /* 0x00003003ff0075a7 */ /* 0x000e64000802112b */
[----:B-1----:R-:W-:Y:S05]  /*5320*/  @!P1 BRA `(.L_x_87) ;  /* 0x0000001c00849947 */ /* 0x002fea0003800000 */
.L_x_86:
[----:B------:R-:W-:Y:S05]  /*5330*/  BSYNC B0 ;  /* 0x0000000000007941 */ /* 0x000fea0003800000 */
.L_x_85:
[----:B------:R2:W4:Y:S01]  /*5340*/  @P0 LDS.128 R88, [R180+UR43+0x200] ;  /* 0x0002002bb4580984 */ /* 0x0005220008000c00 */
[----:B------:R-:W-:Y:S01]  /*5350*/  UIADD3 UR4, UPT, UPT, UR43, 0x38, URZ ;  /* 0x000000382b047890 */ /* 0x000fe2000fffe0ff */
[----:B------:R-:W-:Y:S02]  /*5360*/  LOP3.LUT R183, R183, 0x1, RZ, 0x3c, !PT ;  /* 0x00000001b7b77812 */ /* 0x000fe400078e3cff */
[----:B------:R2:W1:Y:S01]  /*5370*/  @P0 LDS.128 R92, [R179+0x200] ;  /* 0x00020000b35c0984 */ /* 0x0004620000000c00 */
[----:B------:R-:W-:Y:S03]  /*5380*/  UPRMT UR4, UR37, 0x654, UR4 ;  /* 0x0000065425047896 */ /* 0x000fe60008000004 */
[----:B------:R2:W1:Y:S04]  /*5390*/  @P0 LDS.128 R96, [R178+0x200] ;  /* 0x00020000b2600984 */ /* 0x0004680000000c00 */
[----:B------:R2:W1:Y:S01]  /*53a0*/  @P0 LDS.128 R100, [R177+0x200] ;  /* 0x00020000b1640984 */ /* 0x0004620000000c00 */
[----:B------:R-:W-:Y:S01]  /*53b0*/  @!PT LDS RZ, [RZ] ;  /* 0x00000000fffff984 */ /* 0x000fe20000000800 */
[----:B------:R-:W-:Y:S01]  /*53c0*/  @!PT LDS RZ, [RZ] ;  /* 0x00000000fffff984 */ /* 0x000fe20000000800 */
[----:B------:R-:W-:Y:S01]  /*53d0*/  @!PT LDS RZ, [RZ] ;  /* 0x00000000fffff984 */ /* 0x000fe20000000800 */
[----:B------:R-:W-:Y:S01]  /*53e0*/  @!PT LDS RZ, [RZ] ;  /* 0x00000000fffff984 */ /* 0x000fe20000000800 */
[----:B------:R5:W-:Y:S06]  /*53f0*/  MEMBAR.ALL.CTA ;  /* 0x0000000000007992 */ /* 0x000bec0000008000 */
[----:B-----5:R-:W5:Y:S02]  /*5400*/  FENCE.VIEW.ASYNC.S ;  /* 0x00000000000073c6 */ /* 0x020f640000000000 */
[----:B-----5:R-:W-:Y:S01]  /*5410*/  SYNCS.ARRIVE.TRANS64.RED.A1T0 RZ, [UR4], RZ ;  /* 0x000000ffffff79a7 */ /* 0x020fe20008100404 */
.L_x_84:
[----:B------:R-:W-:Y:S05]  /*5420*/  BSYNC B1 ;  /* 0x0000000000017941 */ /* 0x000fea0003800000 */
.L_x_83:
[----:B-1----:R-:W-:Y:S04]  /*5430*/  SHF.R.U32.HI R0, RZ, 0x15, R64 ;  /* 0x00000015ff007819 */ /* 0x002fe80000011640 */
[----:B------:R-:W-:Y:S01]  /*5440*/  LOP3.LUT P0, RZ, R0, 0x3, R181, 0x48, !PT ;  /* 0x0000000300ff7812 */ /* 0x000fe200078048b5 */
[----:B------:R-:W-:Y:S01]  /*5450*/  @!UPT UIADD3 URZ, UPT, UPT, URZ, URZ, URZ ;  /* 0x000000fffffff290 */ /* 0x000fe2000fffe0ff */
[----:B------:R-:W-:Y:S11]  /*5460*/  @P4 BRA `(.L_x_88) ;  /* 0x0000000000084947 */ /* 0x000ff60003800000 */
[----:B------:R-:W1:Y:S02]  /*5470*/  SYNCS.PHASECHK.TRANS64.TRYWAIT P1, [R148+URZ+0x70], R5 ;  /* 0x00007005940075a7 */ /* 0x000e6400080211ff */
[----:B-1----:R-:W-:Y:S05]  /*5480*/  @!P1 BRA `(.L_x_89) ;  /* 0x0000001c00449947 */ /* 0x002fea0003800000 */
.L_x_88:
[----:B------:R-:W-:Y:S05]  /*5490*/  @!P0 BRA `(.L_x_90) ;  /* 0x0000000000408947 */ /* 0x000fea0003800000 */
[----:B------:R-:W1:Y:S01]  /*54a0*/  LDCU.64 UR8, c[0x4][0x70] ;  /* 0x01000e00ff0877ac */ /* 0x000e620008000a00 */
[----:B------:R-:W-:Y:S01]  /*54b0*/  MOV R3, 0x0 ;  /* 0x0000000000037802 */ /* 0x000fe20000000f00 */
[----:B------:R-:W-:Y:S02]  /*54c0*/  HFMA2 R12, -RZ, RZ, 0, 5.9604644775390625e-08 ;  /* 0x00000001ff0c7431 */ /* 0x000fe400000001ff */
[----:B------:R-:W-:Y:S02]  /*54d0*/  IMAD.MOV.U32 R8, RZ, RZ, 0x192 ;  /* 0x00000192ff087424 */ /* 0x000fe400078e00ff */
[----:B------:R-:W-:Y:S01]  /*54e0*/  IMAD.MOV.U32 R13, RZ, RZ, RZ ;  /* 0x000000ffff0d7224 */ /* 0x000fe200078e00ff */
[----:B------:R-:W5:Y:S01]  /*54f0*/  LDCU.64 UR6, c[0x4][0x78] ;  /* 0x01000f00ff0677ac */ /* 0x000f620008000a00 */
[----:B------:R-:W2:Y:S01]  /*5500*/  LDC.64 R2, c[0x4][R3] ;  /* 0x0100000003027b82 */ /* 0x000ea20000000a00 */
[----:B------:R-:W3:Y:S01]  /*5510*/  LDCU.64 UR4, c[0x4][0x10] ;  /* 0x01000200ff0477ac */ /* 0x000ee20008000a00 */
[----:B-1----:R-:W-:Y:S01]  /*5520*/  MOV R5, UR9 ;  /* 0x0000000900057c02 */ /* 0x002fe20008000f00 */
[----:B------:R-:W-:Y:S01]  /*5530*/  IMAD.U32 R4, RZ, RZ, UR8 ;  /* 0x00000008ff047e24 */ /* 0x000fe2000f8e00ff */
[----:B-----5:R-:W-:Y:S01]  /*5540*/  MOV R7, UR7 ;  /* 0x0000000700077c02 */ /* 0x020fe20008000f00 */
[----:B------:R-:W-:Y:S01]  /*5550*/  IMAD.U32 R6, RZ, RZ, UR6 ;  /* 0x00000006ff067e24 */ /* 0x000fe2000f8e00ff */
[----:B---3--:R-:W-:Y:S01]  /*5560*/  MOV R11, UR5 ;  /* 0x00000005000b7c02 */ /* 0x008fe20008000f00 */
[----:B------:R-:W-:Y:S02]  /*5570*/  IMAD.U32 R10, RZ, RZ, UR4 ;  /* 0x00000004ff0a7e24 */ /* 0x000fe4000f8e00ff */
[----:B------:R-:W-:Y:S07]  /*5580*/  LEPC R20, `(.L_x_90) ;  /* 0x000000001014794e */ /* 0x000fee0000000000 */
[----:B--2-4-:R-:W-:Y:S05]  /*5590*/  CALL.ABS.NOINC R2 ;  /* 0x0000000002007343 */ /* 0x014fea0003c00000 */
.L_x_90:
[----:B------:R-:W-:Y:S01]  /*55a0*/  LOP3.LUT P0, RZ, R176, 0x60, RZ, 0xc0, !PT ;  /* 0x00000060b0ff7812 */ /* 0x000fe2000780c0ff */
[----:B------:R-:W-:Y:S05]  /*55b0*/  WARPSYNC.ALL ;  /* 0x0000000000007948 */ /* 0x000fea0003800000 */
[----:B----4-:R-:W-:Y:S01]  /*55c0*/  IMAD.U32 R141, R90, 0x10000, RZ ;  /* 0x000100005a8d7824 */ /* 0x010fe200078e00ff */
[----:B------:R-:W-:Y:S01]  /*55d0*/  R2UR UR4, R64 ;  /* 0x00000000400472ca */ /* 0x000fe200000e0000 */
[----:B------:R-:W-:Y:S01]  /*55e0*/  IMAD.U32 R136, R92, 0x10000, RZ ;  /* 0x000100005c887824 */ /* 0x000fe200078e00ff */
[C---:B------:R-:W-:Y:S01]  /*55f0*/  SHF.L.U32 R82, R88.reuse, 0x10, RZ ;  /* 0x0000001058527819 */ /* 0x040fe200000006ff */
[----:B------:R-:W-:Y:S01]  /*5600*/  IMAD.U32 R121, R97, 0x10000, RZ ;  /* 0x0001000061797824 */ /* 0x000fe200078e00ff */
[----:B------:R-:W-:Y:S01]  /*5610*/  PRMT R81, R88, 0x8880, RZ ;  /* 0x0000888058517816 */ /* 0x000fe200000000ff */
[----:B------:R-:W-:Y:S01]  /*5620*/  IMAD.U32 R106, R102, 0x10000, RZ ;  /* 0x00010000666a7824 */ /* 0x000fe200078e00ff */
[----:B------:R-:W-:Y:S01]  /*5630*/  SHF.L.U32 R83, R88, 0x8, RZ ;  /* 0x0000000858537819 */ /* 0x000fe200000006ff */
[----:B------:R-:W-:Y:S01]  /*5640*/  IMAD.SHL.U32 R129, R94, 0x100, RZ ;  /* 0x000001005e817824 */ /* 0x000fe200078e00ff */
[----:B------:R-:W-:Y:S01]  /*5650*/  SHF.R.S32.HI R82, RZ, 0x18, R82 ;  /* 0x00000018ff527819 */ /* 0x000fe20000011452 */
[----:B------:R-:W-:Y:S01]  /*5660*/  IMAD.SHL.U32 R114, R99, 0x100, RZ ;  /* 0x0000010063727824 */ /* 0x000fe200078e00ff */
[C---:B------:R-:W-:Y:S01]  /*5670*/  PRMT R145, R89.reuse, 0x8880, RZ ;  /* 0x0000888059917816 */ /* 0x040fe200000000ff */
[----:B------:R-:W-:Y:S01]  /*5680*/  BSSY.RECONVERGENT B0, `(.L_x_91) ;  /* 0x0000125000007945 */ /* 0x000fe20003800200 */
[----:B------:R-:W-:Y:S01]  /*5690*/  SHF.R.S32.HI R83, RZ, 0x18, R83 ;  /* 0x00000018ff537819 */ /* 0x000fe20000011453 */
[----:B------:R-:W3:Y:S01]  /*56a0*/  LDTM.x64 R4, tmem[UR4] ;  /* 0x00000004000479ee */ /* 0x000ee20008340000 */
[----:B------:R-:W-:Y:S01]  /*56b0*/  NOP ;  /* 0x0000000000007918 */ /* 0x000fe20000000000 */
[----:B------:R-:W-:Y:S02]  /*56c0*/  R2UR UR5, R148 ;  /* 0x00000000940572ca */ /* 0x000fe400000e0000 */
[----:B------:R-:W-:Y:S02]  /*56d0*/  SHF.R.S32.HI R84, RZ, 0x18, R88 ;  /* 0x00000018ff547819 */ /* 0x000fe40000011458 */
[----:B------:R-:W-:Y:S02]  /*56e0*/  SHF.L.U32 R144, R89, 0x10, RZ ;  /* 0x0000001059907819 */ /* 0x000fe400000006ff */
[----:B------:R-:W-:Y:S02]  /*56f0*/  PRMT R142, R90, 0x8880, RZ ;  /* 0x000088805a8e7816 */ /* 0x000fe400000000ff */
[----:B------:R-:W-:Y:S02]  /*5700*/  SHF.R.S32.HI R85, RZ, 0x18, R89 ;  /* 0x00000018ff557819 */ /* 0x000fe40000011459 */
[C---:B------:R-:W-:Y:S02]  /*5710*/  PRMT R140, R91.reuse, 0x8880, RZ ;  /* 0x000088805b8c7816 */ /* 0x040fe400000000ff */
[----:B------:R-:W-:Y:S01]  /*5720*/  SHF.R.S32.HI R86, RZ, 0x18, R90 ;  /* 0x00000018ff567819 */ /* 0x000fe2000001145a */
[----:B------:R-:W-:Y:S01]  /*5730*/  UIADD3 UR5, UPT, UPT, UR5, 0x90, URZ ;  /* 0x0000009005057890 */ /* 0x000fe2000fffe0ff */
[----:B------:R-:W-:Y:S02]  /*5740*/  SHF.L.U32 R139, R91, 0x10, RZ ;  /* 0x000000105b8b7819 */ /* 0x000fe400000006ff */
[----:B------:R-:W-:Y:S01]  /*5750*/  PRMT R137, R92, 0x8880, RZ ;  /* 0x000088805c897816 */ /* 0x000fe200000000ff */
[----:B------:R-:W-:Y:S01]  /*5760*/  UPRMT UR5, UR37, 0x654, UR5 ;  /* 0x0000065425057896 */ /* 0x000fe20008000005 */
[----:B------:R-:W-:Y:S02]  /*5770*/  SHF.R.S32.HI R88, RZ, 0x18, R91 ;  /* 0x00000018ff587819 */ /* 0x000fe4000001145b */
[C---:B------:R-:W-:Y:S01]  /*5780*/  PRMT R134, R93.reuse, 0x8880, RZ ;  /* 0x000088805d867816 */ /* 0x040fe200000000ff */
[C---:B---3--:R-:W-:Y:S01]  /*5790*/  IMAD R4, R78.reuse, R4, RZ ;  /* 0x000000044e047224 */ /* 0x048fe200078e02ff */
[----:B------:R-:W-:Y:S01]  /*57a0*/  SHF.L.U32 R133, R93, 0x10, RZ ;  /* 0x000000105d857819 */ /* 0x000fe200000006ff */
[----:B------:R-:W-:Y:S01]  /*57b0*/  IMAD R5, R78, R5, RZ ;  /* 0x000000054e057224 */ /* 0x000fe200078e02ff */
[----:B------:R-:W-:Y:S01]  /*57c0*/  PRMT R131, R94, 0x8880, RZ ;  /* 0x000088805e837816 */ /* 0x000fe200000000ff */
[C---:B------:R-:W-:Y:S01]  /*57d0*/  IMAD R6, R78.reuse, R6, RZ ;  /* 0x000000064e067224 */ /* 0x040fe200078e02ff */
[----:B------:R-:W-:Y:S01]  /*57e0*/  SYNCS.ARRIVE.TRANS64.RED.A1T0 RZ, [UR5], RZ ;  /* 0x000000ffffff79a7 */ /* 0x000fe20008100405 */
[-C--:B------:R-:W-:Y:S01]  /*57f0*/  IMAD R4, R81, R80.reuse, R4 ;  /* 0x0000005051047224 */ /* 0x080fe200078e0204 */
[----:B------:R-:W-:Y:S01]  /*5800*/  MOV R81, R145 ;  /* 0x0000009100517202 */ /* 0x000fe20000000f00 */
[----:B------:R-:W-:Y:S01]  /*5810*/  IMAD R7, R78, R7, RZ ;  /* 0x000000074e077224 */ /* 0x000fe200078e02ff */
[----:B------:R-:W-:Y:S01]  /*5820*/  SHF.L.U32 R130, R94, 0x10, RZ ;  /* 0x000000105e827819 */ /* 0x000fe200000006ff */
[-C--:B------:R-:W-:Y:S01]  /*5830*/  IMAD R5, R82, R80.reuse, R5 ;  /* 0x0000005052057224 */ /* 0x080fe200078e0205 */
[----:B------:R-:W-:Y:S01]  /*5840*/  SHF.R.S32.HI R82, RZ, 0x18, R144 ;  /* 0x00000018ff527819 */ /* 0x000fe20000011490 */
[----:B------:R-:W-:Y:S01]  /*5850*/  IMAD R6, R83, R80, R6 ;  /* 0x0000005053067224 */ /* 0x000fe200078e0206 */
[C---:B------:R-:W-:Y:S01]  /*5860*/  PRMT R128, R95.reuse, 0x8880, RZ ;  /* 0x000088805f807816 */ /* 0x040fe200000000ff */
[----:B------:R-:W-:Y:S01]  /*5870*/  IMAD R8, R78, R8, RZ ;  /* 0x000000084e087224 */ /* 0x000fe200078e02ff */
[----:B------:R-:W-:Y:S01]  /*5880*/  SHF.L.U32 R127, R95, 0x10, RZ ;  /* 0x000000105f7f7819 */ /* 0x000fe200000006ff */
[-C--:B------:R-:W-:Y:S01]  /*5890*/  IMAD R7, R84, R80.reuse, R7 ;  /* 0x0000005054077224 */ /* 0x080fe200078e0207 */
[----:B------:R-:W-:Y:S01]  /*58a0*/  PRMT R125, R96, 0x8880, RZ ;  /* 0x00008880607d7816 */ /* 0x000fe200000000ff */
[----:B------:R-:W-:Y:S01]  /*58b0*/  IMAD R9, R78, R9, RZ ;  /* 0x000000094e097224 */ /* 0x000fe200078e02ff */
[----:B------:R-:W-:Y:S01]  /*58c0*/  SHF.L.U32 R124, R96, 0x10, RZ ;  /* 0x00000010607c7819 */ /* 0x000fe200000006ff */
[----:B------:R-:W-:Y:S01]  /*58d0*/  IMAD R8, R81, R80, R8 ;  /* 0x0000005051087224 */ /* 0x000fe200078e0208 */
[----:B------:R-:W-:Y:S01]  /*58e0*/  I2IP.S8.S32.SAT R148, R7, R6, RZ ;  /* 0x0000000607947239 */ /* 0x000fe200000014ff */
[C---:B------:R-:W-:Y:S01]  /*58f0*/  IMAD R10, R78.reuse, R10, RZ ;  /* 0x0000000a4e0a7224 */ /* 0x040fe200078e02ff */
[----:B------:R-:W-:Y:S01]  /*5900*/  PRMT R122, R97, 0x8880, RZ ;  /* 0x00008880617a7816 */ /* 0x000fe200000000ff */
[----:B------:R-:W-:Y:S01]  /*5910*/  IMAD R11, R78, R11, RZ ;  /* 0x0000000b4e0b7224 */ /* 0x000fe200078e02ff */
[----:B------:R-:W-:Y:S01]  /*5920*/  I2IP.S8.S32.SAT R148, R5, R4, R148 ;  /* 0x0000000405947239 */ /* 0x000fe20000001494 */
[----:B------:R-:W-:Y:S01]  /*5930*/  IMAD R9, R82, R80, R9 ;  /* 0x0000005052097224 */ /* 0x000fe200078e0209 */
[----:B------:R-:W-:Y:S01]  /*5940*/  SHF.R.S32.HI R82, RZ, 0x18, R141 ;  /* 0x00000018ff527819 */ /* 0x000fe2000001148d */
[----:B------:R-:W-:Y:S01]  /*5950*/  IMAD R12, R78, R12, RZ ;  /* 0x0000000c4e0c7224 */ /* 0x000fe200078e02ff */
[C---:B------:R-:W-:Y:S01]  /*5960*/  PRMT R119, R98.reuse, 0x8880, RZ ;  /* 0x0000888062777816 */ /* 0x040fe200000000ff */
[----:B------:R-:W-:Y:S01]  /*5970*/  IMAD.MOV.U32 R83, RZ, RZ, R142 ;  /* 0x000000ffff537224 */ /* 0x000fe200078e008e */
[----:B------:R-:W-:Y:S01]  /*5980*/  SHF.L.U32 R118, R98, 0x10, RZ ;  /* 0x0000001062767819 */ /* 0x000fe200000006ff */
[C---:B------:R-:W-:Y:S01]  /*5990*/  IMAD R13, R78.reuse, R13, RZ ;  /* 0x0000000d4e0d7224 */ /* 0x040fe200078e02ff */
[C---:B------:R-:W-:Y:S01]  /*59a0*/  PRMT R116, R99.reuse, 0x8880, RZ ;  /* 0x0000888063747816 */ /* 0x040fe200000000ff */
[C---:B------:R-:W-:Y:S01]  /*59b0*/  IMAD R14, R78.reuse, R14, RZ ;  /* 0x0000000e4e0e7224 */ /* 0x040fe200078e02ff */
[----:B------:R-:W-:Y:S01]  /*59c0*/  SHF.L.U32 R115, R99, 0x10, RZ ;  /* 0x0000001063737819 */ /* 0x000fe200000006ff */
[----:B------:R-:W-:Y:S01]  /*59d0*/  IMAD R15, R78, R15, RZ ;  /* 0x0000000f4e0f7224 */ /* 0x000fe200078e02ff */
[----:B------:R-:W-:Y:S01]  /*59e0*/  PRMT R113, R100, 0x8880, RZ ;  /* 0x0000888064717816 */ /* 0x000fe200000000ff */
[----:B------:R-:W-:Y:S01]  /*59f0*/  IMAD R0, R78, R16, RZ ;  /* 0x000000104e007224 */ /* 0x000fe200078e02ff */
[----:B------:R-:W-:Y:S01]  /*5a00*/  SHF.L.U32 R112, R100, 0x10, RZ ;  /* 0x0000001064707819 */ /* 0x000fe200000006ff */
[C---:B------:R-:W-:Y:S01]  /*5a10*/  IMAD R2, R78.reuse, R17, RZ ;  /* 0x000000114e027224 */ /* 0x040fe200078e02ff */
[C---:B------:R-:W-:Y:S01]  /*5a20*/  PRMT R110, R101.reuse, 0x8880, RZ ;  /* 0x00008880656e7816 */ /* 0x040fe200000000ff */
[C---:B------:R-:W-:Y:S01]  /*5a30*/  IMAD R3, R78.reuse, R18, RZ ;  /* 0x000000124e037224 */ /* 0x040fe200078e02ff */
[----:B------:R-:W-:Y:S01]  /*5a40*/  SHF.L.U32 R109, R101, 0x10, RZ ;  /* 0x00000010656d7819 */ /* 0x000fe200000006ff */
[----:B------:R-:W-:Y:S01]  /*5a50*/  IMAD R19, R78, R19, RZ ;  /* 0x000000134e137224 */ /* 0x000fe200078e02ff */
[----:B------:R-:W-:Y:S01]  /*5a60*/  PRMT R107, R102, 0x8880, RZ ;  /* 0x00008880666b7816 */ /* 0x000fe200000000ff */
[C---:B------:R-:W-:Y:S01]  /*5a70*/  IMAD R16, R78.reuse, R20, RZ ;  /* 0x000000144e107224 */ /* 0x040fe200078e02ff */
[----:B------:R-:W-:Y:S01]  /*5a80*/  PRMT R104, R103, 0x8880, RZ ;  /* 0x0000888067687816 */ /* 0x000fe200000000ff */
[C---:B------:R-:W-:Y:S01]  /*5a90*/  IMAD R17, R78.reuse, R21, RZ ;  /* 0x000000154e117224 */ /* 0x040fe200078e02ff */
[----:B------:R-:W-:Y:S01]  /*5aa0*/  SHF.L.U32 R143, R89, 0x8, RZ ;  /* 0x00000008598f7819 */ /* 0x000fe200000006ff */
[C---:B------:R-:W-:Y:S01]  /*5ab0*/  IMAD R18, R78.reuse, R22, RZ ;  /* 0x000000164e127224 */ /* 0x040fe200078e02ff */
[----:B------:R-:W-:Y:S01]  /*5ac0*/  SHF.R.S32.HI R89, RZ, 0x18, R92 ;  /* 0x00000018ff597819 */ /* 0x000fe2000001145c */
[C---:B------:R-:W-:Y:S01]  /*5ad0*/  IMAD R23, R78.reuse, R23, RZ ;  /* 0x000000174e177224 */ /* 0x040fe200078e02ff */
[----:B------:R-:W-:Y:S01]  /*5ae0*/  SHF.R.S32.HI R81, RZ, 0x18, R143 ;  /* 0x00000018ff517819 */ /* 0x000fe2000001148f */
[----:B------:R-:W-:Y:S01]  /*5af0*/  IMAD R20, R78, R24, RZ ;  /* 0x000000184e147224 */ /* 0x000fe200078e02ff */
[----:B------:R-:W-:Y:S01]  /*5b00*/  SHF.L.U32 R87, R90, 0x8, RZ ;  /* 0x000000085a577819 */ /* 0x000fe200000006ff */
[----:B------:R-:W-:Y:S01]  /*5b10*/  IMAD R21, R78, R25, RZ ;  /* 0x000000194e157224 */ /* 0x000fe200078e02ff */
[----:B------:R-:W-:Y:S01]  /*5b20*/  SHF.R.S32.HI R90, RZ, 0x18, R93 ;  /* 0x00000018ff5a7819 */ /* 0x000fe2000001145d */
[----:B------:R-:W-:Y:S01]  /*5b30*/  IMAD R10, R81, R80, R10 ;  /* 0x00000050510a7224 */ /* 0x000fe200078e020a */
[----:B------:R-:W-:Y:S01]  /*5b40*/  MOV R81, R140 ;  /* 0x0000008c00517202 */ /* 0x000fe20000000f00 */
[-C--:B------:R-:W-:Y:S01]  /*5b50*/  IMAD R11, R85, R80.reuse, R11 ;  /* 0x00000050550b7224 */ /* 0x080fe200078e020b */
[----:B------:R-:W-:Y:S01]  /*5b60*/  SHF.R.S32.HI R87, RZ, 0x18, R87 ;  /* 0x00000018ff577819 */ /* 0x000fe20000011457 */
[-C--:B------:R-:W-:Y:S01]  /*5b70*/  IMAD R12, R83, R80.reuse, R12 ;  /* 0x00000050530c7224 */ /* 0x080fe200078e020c */
[----:B------:R-:W-:Y:S01]  /*5b80*/  SHF.R.S32.HI R83, RZ, 0x18, R139 ;  /* 0x00000018ff537819 */ /* 0x000fe2000001148b */
[----:B------:R-:W-:Y:S01]  /*5b90*/  IMAD R13, R82, R80, R13 ;  /* 0x00000050520d7224 */ /* 0x000fe200078e020d */
[----:B------:R-:W-:Y:S01]  /*5ba0*/  I2IP.S8.S32.SAT R149, R11, R10, RZ ;  /* 0x0000000a0b957239 */ /* 0x000fe200000014ff */
[-C--:B------:R-:W-:Y:S01]  /*5bb0*/  IMAD R14, R87, R80.reuse, R14 ;  /* 0x00000050570e7224 */ /* 0x080fe200078e020e */
[----:B------:R-:W-:Y:S01]  /*5bc0*/  SHF.R.S32.HI R82, RZ, 0x18, R136 ;  /* 0x00000018ff527819 */ /* 0x000fe20000011488 */
[----:B------:R-:W-:Y:S01]  /*5bd0*/  IMAD R15, R86, R80, R15 ;  /* 0x00000050560f7224 */ /* 0x000fe200078e020f */
[----:B------:R-:W-:Y:S01]  /*5be0*/  I2IP.S8.S32.SAT R149, R9, R8, R149 ;  /* 0x0000000809957239 */ /* 0x000fe20000001495 */
[-C--:B------:R-:W-:Y:S01]  /*5bf0*/  IMAD R0, R81, R80.reuse, R0 ;  /* 0x0000005051007224 */ /* 0x080fe200078e0200 */
[----:B------:R-:W-:Y:S01]  /*5c00*/  SHF.L.U32 R138, R91, 0x8, RZ ;  /* 0x000000085b8a7819 */ /* 0x000fe200000006ff */
[----:B------:R-:W-:Y:S01]  /*5c10*/  IMAD R2, R83, R80, R2 ;  /* 0x0000005053027224 */ /* 0x000fe200078e0202 */
[----:B------:R-:W-:Y:S01]  /*5c20*/  I2IP.S8.S32.SAT R150, R15, R14, RZ ;  /* 0x0000000e0f967239 */ /* 0x000fe200000014ff */
[C---:B------:R-:W-:Y:S01]  /*5c30*/  IMAD R22, R78.reuse, R26, RZ ;  /* 0x0000001a4e167224 */ /* 0x040fe200078e02ff */
[----:B------:R-:W-:Y:S01]  /*5c40*/  MOV R83, R137 ;  /* 0x0000008900537202 */ /* 0x000fe20000000f00 */
[C---:B------:R-:W-:Y:S01]  /*5c50*/  IMAD R27, R78.reuse, R27, RZ ;  /* 0x0000001b4e1b7224 */ /* 0x040fe200078e02ff */
[----:B------:R-:W-:Y:S01]  /*5c60*/  I2IP.S8.S32.SAT R150, R13, R12, R150 ;  /* 0x0000000c0d967239 */ /* 0x000fe20000001496 */
[C---:B------:R-:W-:Y:S01]  /*5c70*/  IMAD R24, R78.reuse, R28, RZ ;  /* 0x0000001c4e187224 */ /* 0x040fe200078e02ff */
[----:B------:R-:W-:Y:S01]  /*5c80*/  SHF.R.S32.HI R81, RZ, 0x18, R138 ;  /* 0x00000018ff517819 */ /* 0x000fe2000001148a */
[C---:B------:R-:W-:Y:S01]  /*5c90*/  IMAD R25, R78.reuse, R29, RZ ;  /* 0x0000001d4e197224 */ /* 0x040fe200078e02ff */
[----:B------:R-:W-:Y:S01]  /*5ca0*/  SHF.R.S32.HI R91, RZ, 0x18, R94 ;  /* 0x00000018ff5b7819 */ /* 0x000fe2000001145e */
[----:B------:R-:W-:Y:S01]  /*5cb0*/  IMAD R26, R78, R30, RZ ;  /* 0x0000001e4e1a7224 */ /* 0x000fe200078e02ff */
[----:B------:R-:W-:Y:S01]  /*5cc0*/  SHF.R.S32.HI R94, RZ, 0x18, R97 ;  /* 0x00000018ff5e7819 */ /* 0x000fe20000011461 */
[-C--:B------:R-:W-:Y:S01]  /*5cd0*/  IMAD R3, R81, R80.reuse, R3 ;  /* 0x0000005051037224 */ /* 0x080fe200078e0203 */
[----:B------:R-:W-:Y:S01]  /*5ce0*/  SHF.L.U32 R135, R92, 0x8, RZ ;  /* 0x000000085c877819 */ /* 0x000fe200000006ff */
[----:B------:R-:W-:Y:S01]  /*5cf0*/  IMAD R19, R88, R80, R19 ;  /* 0x0000005058137224 */ /* 0x000fe200078e0213 */
[----:B------:R-:W-:Y:S01]  /*5d00*/  MOV R81, R134 ;  /* 0x0000008600517202 */ /* 0x000fe20000000f00 */
[-C--:B------:R-:W-:Y:S01]  /*5d10*/  IMAD R16, R83, R80.reuse, R16 ;  /* 0x0000005053107224 */ /* 0x080fe200078e0210 */
[----:B------:R-:W-:Y:S01]  /*5d20*/  SHF.R.S32.HI R85, RZ, 0x18, R135 ;  /* 0x00000018ff557819 */ /* 0x000fe20000011487 */
[-C--:B------:R-:W-:Y:S01]  /*5d30*/  IMAD R17, R82, R80.reuse, R17 ;  /* 0x0000005052117224 */ /* 0x080fe200078e0211 */
[----:B------:R-:W-:Y:S01]  /*5d40*/  I2IP.S8.S32.SAT R151, R19, R3, RZ ;  /* 0x0000000313977239 */ /* 0x000fe200000014ff */
[----:B------:R-:W-:Y:S01]  /*5d50*/  IMAD R31, R78, R31, RZ ;  /* 0x0000001f4e1f7224 */ /* 0x000fe200078e02ff */
[----:B------:R-:W-:Y:S01]  /*5d60*/  SHF.R.S32.HI R82, RZ, 0x18, R133 ;  /* 0x00000018ff527819 */ /* 0x000fe20000011485 */
[-C--:B------:R-:W-:Y:S01]  /*5d70*/  IMAD R18, R85, R80.reuse, R18 ;  /* 0x0000005055127224 */ /* 0x080fe200078e0212 */
[----:B------:R-:W-:Y:S01]  /*5d80*/  SHF.L.U32 R132, R93, 0x8, RZ ;  /* 0x000000085d847819 */ /* 0x000fe200000006ff */
[----:B------:R-:W-:Y:S01]  /*5d90*/  IMAD R23, R89, R80, R23 ;  /* 0x0000005059177224 */ /* 0x000fe200078e0217 */
[----:B------:R-:W-:Y:S01]  /*5da0*/  I2IP.S8.S32.SAT R151, R2, R0, R151 ;  /* 0x0000000002977239 */ /* 0x000fe20000001497 */
[-C--:B------:R-:W-:Y:S01]  /*5db0*/  IMAD R20, R81, R80.reuse, R20 ;  /* 0x0000005051147224 */ /* 0x080fe200078e0214 */
[----:B------:R-:W-:Y:S01]  /*5dc0*/  SHF.R.S32.HI R81, RZ, 0x18, R132 ;  /* 0x00000018ff517819 */ /* 0x000fe20000011484 */
[----:B------:R-:W-:Y:S01]  /*5dd0*/  IMAD R21, R82, R80, R21 ;  /* 0x0000005052157224 */ /* 0x000fe200078e0215 */
[----:B------:R-:W-:Y:S01]  /*5de0*/  I2IP.S8.S32.SAT R160, R23, R18, RZ ;  /* 0x0000001217a07239 */ /* 0x000fe200000014ff */
[----:B------:R-:W-:Y:S01]  /*5df0*/  IMAD R28, R78, R32, RZ ;  /* 0x000000204e1c7224 */ /* 0x000fe200078e02ff */
[----:B------:R-:W-:Y:S01]  /*5e00*/  MOV R83, R131 ;  /* 0x0000008300537202 */ /* 0x000fe20000000f00 */
[-C--:B------:R-:W-:Y:S01]  /*5e10*/  IMAD R22, R81, R80.reuse, R22 ;  /* 0x0000005051167224 */ /* 0x080fe200078e0216 */
[----:B------:R-:W-:Y:S01]  /*5e20*/  SHF.R.S32.HI R82, RZ, 0x18, R130 ;  /* 0x00000018ff527819 */ /* 0x000fe20000011482 */
[-C--:B------:R-:W-:Y:S01]  /*5e30*/  IMAD R27, R90, R80.reuse, R27 ;  /* 0x000000505a1b7224 */ /* 0x080fe200078e021b */
[----:B------:R-:W-:Y:S01]  /*5e40*/  SHF.R.S32.HI R85, RZ, 0x18, R129 ;  /* 0x00000018ff557819 */ /* 0x000fe20000011481 */
[-C--:B------:R-:W-:Y:S01]  /*5e50*/  IMAD R24, R83, R80.reuse, R24 ;  /* 0x0000005053187224 */ /* 0x080fe200078e0218 */
[----:B------:R1:W-:Y:S01]  /*5e60*/  STS.128 [R180+UR43+0x2200], R148 ;  /* 0x00220094b4007988 */ /* 0x0003e20008000c2b */
[-C--:B------:R-:W-:Y:S01]  /*5e70*/  IMAD R25, R82, R80.reuse, R25 ;  /* 0x0000005052197224 */ /* 0x080fe200078e0219 */
[----:B------:R-:W-:Y:S01]  /*5e80*/  SHF.L.U32 R126, R95, 0x8, RZ ;  /* 0x000000085f7e7819 */ /* 0x000fe200000006ff */
[----:B------:R-:W-:Y:S01]  /*5e90*/  IMAD R26, R85, R80, R26 ;  /* 0x00000050551a7224 */ /* 0x000fe200078e021a */
[----:B------:R-:W-:Y:S01]  /*5ea0*/  I2IP.S8.S32.SAT R160, R17, R16, R160 ;  /* 0x0000001011a07239 */ /* 0x000fe200000014a0 */
[----:B------:R-:W-:Y:S01]  /*5eb0*/  IMAD.MOV.U32 R81, RZ, RZ, R128 ;  /* 0x000000ffff517224 */ /* 0x000fe200078e0080 */
[----:B------:R-:W-:Y:S01]  /*5ec0*/  SHF.R.S32.HI R82, RZ, 0x18, R127 ;  /* 0x00000018ff527819 */ /* 0x000fe2000001147f */
[C---:B------:R-:W-:Y:S01]  /*5ed0*/  IMAD R29, R78.reuse, R33, RZ ;  /* 0x000000214e1d7224 */ /* 0x040fe200078e02ff */
[----:B------:R-:W-:Y:S01]  /*5ee0*/  I2IP.S8.S32.SAT R161, R27, R22, RZ ;  /* 0x000000161ba17239 */ /* 0x000fe200000014ff */
[----:B------:R-:W-:Y:S01]  /*5ef0*/  IMAD R31, R91, R80, R31 ;  /* 0x000000505b1f7224 */ /* 0x000fe200078e021f */
[----:B------:R-:W-:Y:S01]  /*5f00*/  SHF.R.S32.HI R83, RZ, 0x18, R126 ;  /* 0x00000018ff537819 */ /* 0x000fe2000001147e */
[C---:B------:R-:W-:Y:S01]  /*5f10*/  IMAD R30, R78.reuse, R34, RZ ;  /* 0x000000224e1e7224 */ /* 0x040fe200078e02ff */
[----:B------:R-:W-:Y:S01]  /*5f20*/  I2IP.S8.S32.SAT R161, R21, R20, R161 ;  /* 0x0000001415a17239 */ /* 0x000fe200000014a1 */
[----:B------:R-:W-:Y:S01]  /*5f30*/  IMAD R28, R81, R80, R28 ;  /* 0x00000050511c7224 */ /* 0x000fe200078e021c */
[----:B------:R-:W-:Y:S01]  /*5f40*/  SHF.R.S32.HI R92, RZ, 0x18, R95 ;  /* 0x00000018ff5c7819 */ /* 0x000fe2000001145f */
[----:B------:R-:W-:Y:S01]  /*5f50*/  IMAD R35, R78, R35, RZ ;  /* 0x000000234e237224 */ /* 0x000fe200078e02ff */
[----:B------:R-:W-:Y:S01]  /*5f60*/  I2IP.S8.S32.SAT R162, R31, R26, RZ ;  /* 0x0000001a1fa27239 */ /* 0x000fe200000014ff */
[----:B------:R-:W-:Y:S01]  /*5f70*/  IMAD R29, R82, R80, R29 ;  /* 0x00000050521d7224 */ /* 0x000fe200078e021d */
[----:B------:R-:W-:Y:S01]  /*5f80*/  MOV R81, R125 ;  /* 0x0000007d00517202 */ /* 0x000fe20000000f00 */
[----:B------:R-:W-:Y:S01]  /*5f90*/  IMAD R32, R78, R36, RZ ;  /* 0x000000244e207224 */ /* 0x000fe200078e02ff */
[----:B------:R-:W-:Y:S01]  /*5fa0*/  I2IP.S8.S32.SAT R162, R25, R24, R162 ;  /* 0x0000001819a27239 */ /* 0x000fe200000014a2 */
[-C--:B------:R-:W-:Y:S01]  /*5fb0*/  IMAD R30, R83, R80.reuse, R30 ;  /* 0x00000050531e7224 */ /* 0x080fe200078e021e */
[----:B------:R-:W-:Y:S01]  /*5fc0*/  SHF.L.U32 R123, R96, 0x8, RZ ;  /* 0x00000008607b7819 */ /* 0x000fe200000006ff */
[----:B------:R-:W-:Y:S01]  /*5fd0*/  IMAD R35, R92, R80, R35 ;  /* 0x000000505c237224 */ /* 0x000fe200078e0223 */
[----:B------:R-:W-:Y:S01]  /*5fe0*/  SHF.R.S32.HI R82, RZ, 0x18, R124 ;  /* 0x00000018ff527819 */ /* 0x000fe2000001147c */
[C---:B------:R-:W-:Y:S01]  /*5ff0*/  IMAD R33, R78.reuse, R37, RZ ;  /* 0x000000254e217224 */ /* 0x040fe200078e02ff */
[----:B------:R-:W-:Y:S01]  /*6000*/  MOV R83, R122 ;  /* 0x0000007a00537202 */ /* 0x000fe20000000f00 */
[----:B------:R-:W-:Y:S01]  /*6010*/  IMAD R32, R81, R80, R32 ;  /* 0x0000005051207224 */ /* 0x000fe200078e0220 */
[----:B------:R-:W-:Y:S01]  /*6020*/  SHF.R.S32.HI R81, RZ, 0x18, R123 ;  /* 0x00000018ff517819 */ /* 0x000fe2000001147b */
[C---:B------:R-:W-:Y:S01]  /*6030*/  IMAD R34, R78.reuse, R38, RZ ;  /* 0x000000264e227224 */ /* 0x040fe200078e02ff */
[----:B------:R-:W-:Y:S01]  /*6040*/  SHF.R.S32.HI R93, RZ, 0x18, R96 ;  /* 0x00000018ff5d7819 */ /* 0x000fe20000011460 */
[----:B------:R-:W-:Y:S01]  /*6050*/  IMAD R39, R78, R39, RZ ;  /* 0x000000274e277224 */ /* 0x000fe200078e02ff */
[----:B------:R-:W-:Y:S01]  /*6060*/  I2IP.S8.S32.SAT R163, R35, R30, RZ ;  /* 0x0000001e23a37239 */ /* 0x000fe200000014ff */
[----:B------:R-:W-:Y:S01]  /*6070*/  IMAD R33, R82, R80, R33 ;  /* 0x0000005052217224 */ /* 0x000fe200078e0221 */
[----:B------:R-:W-:Y:S01]  /*6080*/  SHF.L.U32 R120, R97, 0x8, RZ ;  /* 0x0000000861787819 */ /* 0x000fe200000006ff */
[C---:B------:R-:W-:Y:S01]  /*6090*/  IMAD R36, R78.reuse, R40, RZ ;  /* 0x000000284e247224 */ /* 0x040fe200078e02ff */
[----:B------:R-:W-:Y:S01]  /*60a0*/  I2IP.S8.S32.SAT R163, R29, R28, R163 ;  /* 0x0000001c1da37239 */ /* 0x000fe200000014a3 */
[-C--:B------:R-:W-:Y:S01]  /*60b0*/  IMAD R34, R81, R80.reuse, R34 ;  /* 0x0000005051227224 */ /* 0x080fe200078e0222 */
[----:B------:R-:W-:Y:S01]  /*60c0*/  SHF.R.S32.HI R82, RZ, 0x18, R121 ;  /* 0x00000018ff527819 */ /* 0x000fe20000011479 */
[C---:B------:R-:W-:Y:S01]  /*60d0*/  IMAD R37, R78.reuse, R41, RZ ;  /* 0x000000294e257224 */ /* 0x040fe200078e02ff */
[----:B------:R-:W-:Y:S01]  /*60e0*/  MOV R81, R119 ;  /* 0x0000007700517202 */ /* 0x000fe20000000f00 */
[----:B------:R-:W-:Y:S01]  /*60f0*/  IMAD R39, R93, R80, R39 ;  /* 0x000000505d277224 */ /* 0x000fe200078e0227 */
[----:B------:R-:W-:Y:S01]  /*6100*/  SHF.R.S32.HI R85, RZ, 0x18, R120 ;  /* 0x00000018ff557819 */ /* 0x000fe20000011478 */
[C---:B------:R-:W-:Y:S01]  /*6110*/  IMAD R38, R78.reuse, R42, RZ ;  /* 0x0000002a4e267224 */ /* 0x040fe200078e02ff */
[----:B------:R1:W-:Y:S01]  /*6120*/  STS.128 [R179+0x2200], R160 ;  /* 0x002200a0b3007388 */ /* 0x0003e20000000c00 */
[----:B------:R-:W-:Y:S01]  /*6130*/  IMAD R36, R83, R80, R36 ;  /* 0x0000005053247224 */ /* 0x000fe200078e0224 */
[----:B------:R-:W-:Y:S01]  /*6140*/  I2IP.S8.S32.SAT R172, R39, R34, RZ ;  /* 0x0000002227ac7239 */ /* 0x000fe200000014ff */
[----:B------:R-:W-:Y:S01]  /*6150*/  IMAD R43, R78, R43, RZ ;  /* 0x0000002b4e2b7224 */ /* 0x000fe200078e02ff */
[----:B------:R-:W-:Y:S01]  /*6160*/  MOV R83, R116 ;  /* 0x0000007400537202 */ /* 0x000fe20000000f00 */
[----:B------:R-:W-:Y:S01]  /*6170*/  IMAD R37, R82, R80, R37 ;  /* 0x0000005052257224 */ /* 0x000fe200078e0225 */
[----:B------:R-:W-:Y:S01]  /*6180*/  I2IP.S8.S32.SAT R172, R33, R32, R172 ;  /* 0x0000002021ac7239 */ /* 0x000fe200000014ac */
[----:B------:R-:W-:Y:S01]  /*6190*/  IMAD R40, R78, R44, RZ ;  /* 0x0000002c4e287224 */ /* 0x000fe200078e02ff */
[----:B------:R-:W-:Y:S01]  /*61a0*/  SHF.R.S32.HI R82, RZ, 0x18, R118 ;  /* 0x00000018ff527819 */ /* 0x000fe20000011476 */
[-C--:B------:R-:W-:Y:S01]  /*61b0*/  IMAD R38, R85, R80.reuse, R38 ;  /* 0x0000005055267224 */ /* 0x080fe200078e0226 */
[----:B------:R-:W-:Y:S01]  /*61c0*/  SHF.L.U32 R117, R98, 0x8, RZ ;  /* 0x0000000862757819 */ /* 0x000fe200000006ff */
[-C--:B------:R-:W-:Y:S01]  /*61d0*/  IMAD R43, R94, R80.reuse, R43 ;  /* 0x000000505e2b7224 */ /* 0x080fe200078e022b */
[----:B------:R-:W-:Y:S01]  /*61e0*/  SHF.R.S32.HI R95, RZ, 0x18, R98 ;  /* 0x00000018ff5f7819 */ /* 0x000fe20000011462 */
[C---:B------:R-:W-:Y:S01]  /*61f0*/  IMAD R41, R78.reuse, R45, RZ ;  /* 0x0000002d4e297224 */ /* 0x040fe200078e02ff */
[----:B------:R-:W-:Y:S01]  /*6200*/  SHF.R.S32.HI R85, RZ, 0x18, R114 ;  /* 0x00000018ff557819 */ /* 0x000fe20000011472 */
[----:B------:R-:W-:Y:S01]  /*6210*/  IMAD R40, R81, R80, R40 ;  /* 0x0000005051287224 */ /* 0x000fe200078e0228 */
[----:B------:R-:W-:Y:S01]  /*6220*/  SHF.R.S32.HI R81, RZ, 0x18, R117 ;  /* 0x00000018ff517819 */ /* 0x000fe20000011475 */
[C---:B------:R-:W-:Y:S01]  /*6230*/  IMAD R42, R78.reuse, R46, RZ ;  /* 0x0000002e4e2a7224 */ /* 0x040fe200078e02ff */
[----:B------:R-:W-:Y:S01]  /*6240*/  I2IP.S8.S32.SAT R173, R43, R38, RZ ;  /* 0x000000262bad7239 */ /* 0x000fe200000014ff */
[----:B------:R-:W-:Y:S01]  /*6250*/  IMAD R47, R78, R47, RZ ;  /* 0x0000002f4e2f7224 */ /* 0x000fe200078e02ff */
[----:B------:R-:W-:Y:S01]  /*6260*/  SHF.R.S32.HI R96, RZ, 0x18, R99 ;  /* 0x00000018ff607819 */ /* 0x000fe20000011463 */
[----:B------:R-:W-:Y:S01]  /*6270*/  IMAD R41, R82, R80, R41 ;  /* 0x0000005052297224 */ /* 0x000fe200078e0229 */
[----:B------:R-:W-:Y:S01]  /*6280*/  I2IP.S8.S32.SAT R173, R37, R36, R173 ;  /* 0x0000002425ad7239 */ /* 0x000fe200000014ad */
[C---:B------:R-:W-:Y:S01]  /*6290*/  IMAD R44, R78.reuse, R48, RZ ;  /* 0x000000304e2c7224 */ /* 0x040fe200078e02ff */
[----:B------:R-:W-:Y:S01]  /*62a0*/  SHF.R.S32.HI R82, RZ, 0x18, R115 ;  /* 0x00000018ff527819 */ /* 0x000fe20000011473 */
[-C--:B------:R-:W-:Y:S01]  /*62b0*/  IMAD R42, R81, R80.reuse, R42 ;  /* 0x00000050512a7224 */ /* 0x080fe200078e022a */
[----:B------:R-:W-:Y:S01]  /*62c0*/  SHF.R.S32.HI R97, RZ, 0x18, R100 ;  /* 0x00000018ff617819 */ /* 0x000fe20000011464 */
[C---:B------:R-:W-:Y:S01]  /*62d0*/  IMAD R45, R78.reuse, R49, RZ ;  /* 0x000000314e2d7224 */ /* 0x040fe200078e02ff */
[----:B------:R-:W-:Y:S01]  /*62e0*/  SHF.R.S32.HI R98, RZ, 0x18, R101 ;  /* 0x00000018ff627819 */ /* 0x000fe20000011465 */
[----:B------:R-:W-:Y:S01]  /*62f0*/  IMAD R47, R95, R80, R47 ;  /* 0x000000505f2f7224 */ /* 0x000fe200078e022f */
[----:B------:R-:W-:Y:S01]  /*6300*/  SHF.R.S32.HI R99, RZ, 0x18, R102 ;  /* 0x00000018ff637819 */ /* 0x000fe20000011466 */
[----:B------:R-:W-:Y:S01]  /*6310*/  IMAD R46, R78, R50, RZ ;  /* 0x000000324e2e7224 */ /* 0x000fe200078e02ff */
[----:B------:R-:W-:Y:S01]  /*6320*/  SHF.L.U32 R111, R100, 0x8, RZ ;  /* 0x00000008646f7819 */ /* 0x000fe200000006ff */
        /* <DEDUP_REMOVED lines=9> */
[----:B------:R-:W-:Y:S01]  /*63c0*/  SHF.R.S32.HI R100, RZ, 0x18, R103 ;  /* 0x00000018ff647819 */ /* 0x000fe20000011467 */
[----:B------:R-:W-:Y:S01]  /*63d0*/  IMAD.MOV.U32 R81, RZ, RZ, R113 ;  /* 0x000000ffff517224 */ /* 0x000fe200078e0071 */
[----:B------:R-:W-:Y:S01]  /*63e0*/  SHF.L.U32 R108, R101, 0x8, RZ ;  /* 0x00000008656c7819 */ /* 0x000fe200000006ff */
[-C--:B------:R-:W-:Y:S01]  /*63f0*/  IMAD R51, R96, R80.reuse, R51 ;  /* 0x0000005060337224 */ /* 0x080fe200078e0233 */
[----:B------:R-:W-:Y:S01]  /*6400*/  SHF.L.U32 R105, R102, 0x8, RZ ;  /* 0x0000000866697819 */ /* 0x000fe200000006ff */
[C---:B------:R-:W-:Y:S01]  /*6410*/  IMAD R49, R78.reuse, R53, RZ ;  /* 0x000000354e317224 */ /* 0x040fe200078e02ff */
[----:B------:R-:W-:Y:S01]  /*6420*/  SHF.L.U32 R102, R103, 0x10, RZ ;  /* 0x0000001067667819 */ /* 0x000fe200000006ff */
[----:B------:R-:W-:Y:S01]  /*6430*/  IMAD R48, R81, R80, R48 ;  /* 0x0000005051307224 */ /* 0x000fe200078e0230 */
[----:B------:R-:W-:Y:S01]  /*6440*/  SHF.R.S32.HI R81, RZ, 0x18, R111 ;  /* 0x00000018ff517819 */ /* 0x000fe2000001146f */
[C---:B------:R-:W-:Y:S01]  /*6450*/  IMAD R50, R78.reuse, R54, RZ ;  /* 0x000000364e327224 */ /* 0x040fe200078e02ff */
[----:B------:R-:W-:Y:S01]  /*6460*/  I2IP.S8.S32.SAT R175, R51, R46, RZ ;  /* 0x0000002e33af7239 */ /* 0x000fe200000014ff */
[----:B------:R-:W-:Y:S01]  /*6470*/  IMAD R55, R78, R55, RZ ;  /* 0x000000374e377224 */ /* 0x000fe200078e02ff */
[----:B------:R-:W-:Y:S01]  /*6480*/  SHF.L.U32 R101, R103, 0x8, RZ ;  /* 0x0000000867657819 */ /* 0x000fe200000006ff */
[----:B------:R-:W-:Y:S01]  /*6490*/  IMAD R49, R82, R80, R49 ;  /* 0x0000005052317224 */ /* 0x000fe200078e0231 */
[----:B------:R-:W-:Y:S01]  /*64a0*/  I2IP.S8.S32.SAT R175, R45, R44, R175 ;  /* 0x0000002c2daf7239 */ /* 0x000fe200000014af */
[C---:B------:R-:W-:Y:S01]  /*64b0*/  IMAD R52, R78.reuse, R56, RZ ;  /* 0x000000384e347224 */ /* 0x040fe200078e02ff */
[----:B------:R-:W-:Y:S01]  /*64c0*/  SHF.R.S32.HI R82, RZ, 0x18, R109 ;  /* 0x00000018ff527819 */ /* 0x000fe2000001146d */
[-C--:B------:R-:W-:Y:S01]  /*64d0*/  IMAD R50, R81, R80.reuse, R50 ;  /* 0x0000005051327224 */ /* 0x080fe200078e0232 */
[----:B------:R-:W-:Y:S01]  /*64e0*/  SHF.R.S32.HI R81, RZ, 0x18, R108 ;  /* 0x00000018ff517819 */ /* 0x000fe2000001146c */
[C---:B------:R-:W-:Y:S01]  /*64f0*/  IMAD R53, R78.reuse, R57, RZ ;  /* 0x000000394e357224 */ /* 0x040fe200078e02ff */
[----:B------:R1:W-:Y:S01]  /*6500*/  STS.128 [R178+0x2200], R172 ;  /* 0x002200acb2007388 */ /* 0x0003e20000000c00 */
[----:B------:R-:W-:Y:S02]  /*6510*/  IMAD R55, R97, R80, R55 ;  /* 0x0000005061377224 */ /* 0x000fe400078e0237 */
[C---:B------:R-:W-:Y:S02]  /*6520*/  IMAD R54, R78.reuse, R58, RZ ;  /* 0x0000003a4e367224 */ /* 0x040fe400078e02ff */
[----:B------:R-:W-:Y:S01]  /*6530*/  IMAD R52, R83, R80, R52 ;  /* 0x0000005053347224 */ /* 0x000fe200078e0234 */
[----:B------:R-:W-:Y:S01]  /*6540*/  I2IP.S8.S32.SAT R192, R55, R50, RZ ;  /* 0x0000003237c07239 */ /* 0x000fe200000014ff */
[----:B------:R-:W-:Y:S01]  /*6550*/  IMAD R59, R78, R59, RZ ;  /* 0x0000003b4e3b7224 */ /* 0x000fe200078e02ff */
[----:B------:R-:W-:Y:S01]  /*6560*/  MOV R83, R107 ;  /* 0x0000006b00537202 */ /* 0x000fe20000000f00 */
[----:B------:R-:W-:Y:S01]  /*6570*/  IMAD R53, R82, R80, R53 ;  /* 0x0000005052357224 */ /* 0x000fe200078e0235 */
[----:B------:R-:W-:Y:S01]  /*6580*/  I2IP.S8.S32.SAT R192, R49, R48, R192 ;  /* 0x0000003031c07239 */ /* 0x000fe200000014c0 */
[C---:B------:R-:W-:Y:S01]  /*6590*/  IMAD R56, R78.reuse, R60, RZ ;  /* 0x0000003c4e387224 */ /* 0x040fe200078e02ff */
[----:B------:R-:W-:Y:S01]  /*65a0*/  SHF.R.S32.HI R82, RZ, 0x18, R106 ;  /* 0x00000018ff527819 */ /* 0x000fe2000001146a */
[-C--:B------:R-:W-:Y:S01]  /*65b0*/  IMAD R54, R81, R80.reuse, R54 ;  /* 0x0000005051367224 */ /* 0x080fe200078e0236 */
[----:B------:R-:W-:Y:S01]  /*65c0*/  SHF.R.S32.HI R81, RZ, 0x18, R105 ;  /* 0x00000018ff517819 */ /* 0x000fe20000011469 */
[----:B------:R-:W-:Y:S02]  /*65d0*/  IMAD R57, R78, R61, RZ ;  /* 0x0000003d4e397224 */ /* 0x000fe400078e02ff */
[----:B------:R-:W-:Y:S02]  /*65e0*/  IMAD R59, R98, R80, R59 ;  /* 0x00000050623b7224 */ /* 0x000fe400078e023b */
[C---:B------:R-:W-:Y:S02]  /*65f0*/  IMAD R58, R78.reuse, R62, RZ ;  /* 0x0000003e4e3a7224 */ /* 0x040fe400078e02ff */
[----:B------:R-:W-:Y:S01]  /*6600*/  IMAD R56, R83, R80, R56 ;  /* 0x0000005053387224 */ /* 0x000fe200078e0238 */
[----:B------:R-:W-:Y:S01]  /*6610*/  I2IP.S8.S32.SAT R193, R59, R54, RZ ;  /* 0x000000363bc17239 */ /* 0x000fe200000014ff */
[----:B------:R-:W-:Y:S01]  /*6620*/  IMAD R63, R78, R63, RZ ;  /* 0x0000003f4e3f7224 */ /* 0x000fe200078e02ff */
[----:B------:R-:W-:Y:S01]  /*6630*/  MOV R83, R104 ;  /* 0x0000006800537202 */ /* 0x000fe20000000f00 */
[----:B------:R-:W-:Y:S01]  /*6640*/  IMAD R57, R82, R80, R57 ;  /* 0x0000005052397224 */ /* 0x000fe200078e0239 */
[----:B------:R-:W-:Y:S01]  /*6650*/  SHF.R.S32.HI R82, RZ, 0x18, R102 ;  /* 0x00000018ff527819 */ /* 0x000fe20000011466 */
[C---:B------:R-:W-:Y:S01]  /*6660*/  IMAD R60, R78.reuse, R64, RZ ;  /* 0x000000404e3c7224 */ /* 0x040fe200078e02ff */
[----:B------:R-:W-:Y:S01]  /*6670*/  I2IP.S8.S32.SAT R193, R53, R52, R193 ;  /* 0x0000003435c17239 */ /* 0x000fe200000014c1 */
[-C--:B------:R-:W-:Y:S01]  /*6680*/  IMAD R58, R81, R80.reuse, R58 ;  /* 0x00000050513a7224 */ /* 0x080fe200078e023a */
[----:B------:R-:W-:Y:S01]  /*6690*/  SHF.R.S32.HI R81, RZ, 0x18, R101 ;  /* 0x00000018ff517819 */ /* 0x000fe20000011465 */
[C---:B------:R-:W-:Y:S02]  /*66a0*/  IMAD R61, R78.reuse, R65, RZ ;  /* 0x000000414e3d7224 */ /* 0x040fe400078e02ff */
[-C--:B------:R-:W-:Y:S02]  /*66b0*/  IMAD R63, R99, R80.reuse, R63 ;  /* 0x00000050633f7224 */ /* 0x080fe400078e023f */
[----:B------:R-:W-:Y:S02]  /*66c0*/  IMAD R60, R83, R80, R60 ;  /* 0x00000050533c7224 */ /* 0x000fe400078e023c */
[----:B------:R-:W-:Y:S01]  /*66d0*/  IMAD R62, R78, R66, RZ ;  /* 0x000000424e3e7224 */ /* 0x000fe200078e02ff */
[----:B------:R-:W-:Y:S01]  /*66e0*/  I2IP.S8.S32.SAT R194, R63, R58, RZ ;  /* 0x0000003a3fc27239 */ /* 0x000fe200000014ff */
[----:B------:R-:W-:Y:S02]  /*66f0*/  IMAD R61, R82, R80, R61 ;  /* 0x00000050523d7224 */ /* 0x000fe400078e023d */
[----:B------:R-:W-:Y:S01]  /*6700*/  IMAD R67, R78, R67, RZ ;  /* 0x000000434e437224 */ /* 0x000fe200078e02ff */
[----:B------:R-:W-:Y:S01]  /*6710*/  I2IP.S8.S32.SAT R194, R57, R56, R194 ;  /* 0x0000003839c27239 */ /* 0x000fe200000014c2 */
[-C--:B------:R-:W-:Y:S02]  /*6720*/  IMAD R62, R81, R80.reuse, R62 ;  /* 0x00000050513e7224 */ /* 0x080fe400078e023e */
[----:B------:R-:W-:Y:S05]  /*6730*/  IMAD R67, R100, R80, R67 ;  /* 0x0000005064437224 */ /* 0x000fea00078e0243 */
[----:B------:R-:W-:Y:S04]  /*6740*/  I2IP.S8.S32.SAT R189, R67, R62, RZ ;  /* 0x0000003e43bd7239 */ /* 0x000fe800000014ff */
[----:B------:R-:W-:Y:S02]  /*6750*/  I2IP.S8.S32.SAT R195, R61, R60, R189 ;  /* 0x0000003c3dc37239 */ /* 0x000fe400000014bd */
[----:B------:R-:W-:Y:S03]  /*6760*/  IADD3 R189, PT, PT, R76, 0x1, RZ ;  /* 0x000000014cbd7810 */ /* 0x000fe60007ffe0ff */
[----:B------:R1:W-:Y:S01]  /*6770*/  STS.128 [R177+0x2200], R192 ;  /* 0x002200c0b1007388 */ /* 0x0003e20000000c00 */
[----:B------:R-:W-:Y:S01]  /*6780*/  @!PT LDS RZ, [RZ] ;  /* 0x00000000fffff984 */ /* 0x000fe20000000800 */
[----:B------:R-:W-:Y:S01]  /*6790*/  @!PT LDS RZ, [RZ] ;  /* 0x00000000fffff984 */ /* 0x000fe20000000800 */
[----:B------:R-:W-:Y:S01]  /*67a0*/  @!PT LDS RZ, [RZ] ;  /* 0x00000000fffff984 */ /* 0x000fe20000000800 */
[----:B------:R-:W-:Y:S01]  /*67b0*/  @!PT LDS RZ, [RZ] ;  /* 0x00000000fffff984 */ /* 0x000fe20000000800 */
[----:B------:R3:W-:Y:S07]  /*67c0*/  MEMBAR.ALL.CTA ;  /* 0x0000000000007992 */ /* 0x0007ee0000008000 */
[----:B---3--:R-:W3:Y:S02]  /*67d0*/  FENCE.VIEW.ASYNC.S ;  /* 0x00000000000073c6 */ /* 0x008ee40000000000 */
[----:B---3--:R-:W-:Y:S06]  /*67e0*/  BAR.SYNC.DEFER_BLOCKING 0x1, 0x80 ;  /* 0x0042000000007b1d */ /* 0x008fec0000010000 */
[----:B------:R-:W-:Y:S05]  /*67f0*/  @P0 BRA `(.L_x_92) ;  /* 0x0000000000340947 */ /* 0x000fea0003800000 */
[----:B------:R-:W-:Y:S01]  /*6800*/  UIADD3 UR12, UPT, UPT, UR43, 0x2200, URZ ;  /* 0x000022002b0c7890 */ /* 0x000fe2000fffe0ff */
[----:B------:R-:W-:Y:S01]  /*6810*/  R2UR UR9, R165 ;  /* 0x00000000a50972ca */ /* 0x000fe200000e0000 */
[----:B------:R-:W-:Y:S01]  /*6820*/  UIADD3 UR10, UP0, UPT, UR46, 0x680, URZ ;  /* 0x000006802e0a7890 */ /* 0x000fe2000ff1e0ff */
[----:B------:R-:W-:Y:S01]  /*6830*/  R2UR UR8, R167 ;  /* 0x00000000a70872ca */ /* 0x000fe200000e0000 */
[----:B------:R-:W-:Y:S02]  /*6840*/  UMOV UR7, UR36 ;  /* 0x0000002400077c82 */ /* 0x000fe40008000000 */
[----:B------:R-:W-:Y:S01]  /*6850*/  IMAD.U32 R186, RZ, RZ, UR12 ;  /* 0x0000000cffba7e24 */ /* 0x000fe2000f8e00ff */
[----:B------:R-:W-:Y:S04]  /*6860*/  UIADD3.X UR11, UPT, UPT, URZ, UR47, URZ, UP0, !UPT ;  /* 0x0000002fff0b7290 */ /* 0x000fe800087fe4ff */
[----:B------:R-:W-:Y:S03]  /*6870*/  R2UR UR4, R186 ;  /* 0x00000000ba0472ca */ /* 0x000fe600000e0000 */
[----:B------:R-:W-:Y:S02]  /*6880*/  USHF.L.U32 UR5, UR9, 0x6, URZ ;  /* 0x0000000609057899 */ /* 0x000fe400080006ff */
[----:B------:R-:W-:Y:S09]  /*6890*/  USHF.L.U32 UR6, UR8, 0x7, URZ ;  /* 0x0000000708067899 */ /* 0x000ff200080006ff */
[----:B------:R3:W-:Y:S01]  /*68a0*/  UTMASTG.3D [UR4], [UR10] ;  /* 0x000000040a0073b5 */ /* 0x0007e20008010000 */
[----:B------:R0:W-:Y:S01]  /*68b0*/  UTMACMDFLUSH ;  /* 0x00000000000079b7 */ /* 0x0001e20000000000 */
[----:B---3--:R-:W-:Y:S04]  /*68c0*/  DEPBAR.LE SB0, 0x0 ;  /* 0x000080000000791a */ /* 0x008fe80000000000 */
.L_x_92:
[----:B------:R-:W-:Y:S05]  /*68d0*/  BSYNC.RECONVERGENT B0 ;  /* 0x0000000000007941 */ /* 0x000fea0003800200 */
.L_x_91:
[----:B------:R-:W-:Y:S01]  /*68e0*/  BAR.SYNC.DEFER_BLOCKING 0x1, 0x80 ;  /* 0x0042000000007b1d */ /* 0x000fe20000010000 */
[----:B------:R-:W-:Y:S01]  /*68f0*/  ISETP.NE.AND P2, PT, R187, RZ, PT ;  /* 0x000000ffbb00720c */ /* 0x000fe20003f45270 */
[----:B------:R-:W-:Y:S01]  /*6900*/  IMAD.IADD R165, R75, 0x1, R164 ;  /* 0x000000014ba57824 */ /* 0x000fe200078e02a4 */
[----:B------:R-:W-:Y:S01]  /*6910*/  ISETP.NE.AND P0, PT, R188, 0x2, PT ;  /* 0x00000002bc00780c */ /* 0x000fe20003f05270 */
[----:B------:R-:W-:Y:S01]  /*6920*/  IMAD.IADD R167, R77, 0x1, R166 ;  /* 0x000000014da77824 */ /* 0x000fe200078e02a6 */
[----:B------:R-:W-:Y:S02]  /*6930*/  ISETP.NE.AND P1, PT, R189, 0x4, PT ;  /* 0x00000004bd00780c */ /* 0x000fe40003f25270 */
[----:B------:R-:W-:Y:S02]  /*6940*/  SEL R3, RZ, 0x1, P0 ;  /* 0x00000001ff037807 */ /* 0x000fe40000000000 */
[----:B------:R-:W-:Y:S02]  /*6950*/  SEL R0, RZ, 0x1, P1 ;  /* 0x00000001ff007807 */ /* 0x000fe40000800000 */
[----:B------:R-:W-:Y:S02]  /*6960*/  LOP3.LUT R184, R184, R3, RZ, 0x3c, !PT ;  /* 0x00000003b8b87212 */ /* 0x000fe400078e3cff */
[----:B------:R-:W-:Y:S02]  /*6970*/  LOP3.LUT R185, R185, R0, RZ, 0x3c, !PT ;  /* 0x00000000b9b97212 */ /* 0x000fe400078e3cff */
[----:B------:R-:W-:Y:S02]  /*6980*/  @P2 R2UR UR36, R182 ;  /* 0x00000000b62422ca */ /* 0x000fe400000e0000 */
[----:B------:R-:W-:Y:S02]  /*6990*/  SEL R188, R188, RZ, P0 ;  /* 0x000000ffbcbc7207 */ /* 0x000fe40000000000 */
[----:B------:R-:W-:Y:S01]  /*69a0*/  SEL R76, R189, RZ, P1 ;  /* 0x000000ffbd4c7207 */ /* 0x000fe20000800000 */
[----:B------:R-:W-:Y:S10]  /*69b0*/  @P2 BRA `(.L_x_93) ;  /* 0xffffffdc00342947 */ /* 0x000ff4000383ffff */
[----:B------:R-:W-:Y:S05]  /*69c0*/  EXIT ;  /* 0x000000000000794d */ /* 0x000fea0003800000 */
.L_x_19:
[----:B--2---:R2:W1:Y:S02]  /*69d0*/  SYNCS.PHASECHK.TRANS64.TRYWAIT P0, [R3+URZ+0xc0], R2 ;  /* 0x0000c002030075a7 */ /* 0x00446400080011ff */
[----:B-1----:R-:W-:Y:S05]  /*69e0*/  @!P0 NANOSLEEP.SYNCS 0x989680 ;  /* 0x009896800000895d */ /* 0x002fea0003900000 */
[----:B------:R-:W1:Y:S02]  /*69f0*/  @!P0 SYNCS.PHASECHK.TRANS64 P0, [R3+URZ+0xc0], R2 ;  /* 0x0000c002030085a7 */ /* 0x000e6400080010ff */
[----:B-1----:R-:W-:Y:S05]  /*6a00*/  @!P0 BRA `(.L_x_19) ;  /* 0xfffffffc00f08947 */ /* 0x002fea000383ffff */
[----:B------:R-:W-:Y:S05]  /*6a10*/  BRA `(.L_x_94) ;  /* 0xffffffa800d47947 */ /* 0x000fea000383ffff */
.L_x_22:
[----:B-1----:R-:W-:-:S07]  /*6a20*/  MOV R2, UR33 ;  /* 0x0000002100027c02 */ /* 0x002fce0008000f00 */
.L_x_95:
[----:B-1----:R1:W2:Y:S02]  /*6a30*/  SYNCS.PHASECHK.TRANS64.TRYWAIT P0, [R2+URZ+0x18], R5 ;  /* 0x00001805020075a7 */ /* 0x0022a400080011ff */
[----:B--2---:R-:W-:Y:S05]  /*6a40*/  @!P0 NANOSLEEP.SYNCS 0x989680 ;  /* 0x009896800000895d */ /* 0x004fea0003900000 */
[----:B------:R-:W2:Y:S02]  /*6a50*/  @!P0 SYNCS.PHASECHK.TRANS64 P0, [R2+URZ+0x18], R5 ;  /* 0x00001805020085a7 */ /* 0x000ea400080010ff */
[----:B--2---:R-:W-:Y:S05]  /*6a60*/  @!P0 BRA `(.L_x_95) ;  /* 0xfffffffc00f08947 */ /* 0x004fea000383ffff */
[----:B------:R-:W-:Y:S05]  /*6a70*/  BRA `(.L_x_21) ;  /* 0xffffffac00247947 */ /* 0x000fea000383ffff */
.L_x_28:
[----:B-1----:R-:W-:-:S07]  /*6a80*/  MOV R2, UR17 ;  /* 0x0000001100027c02 */ /* 0x002fce0008000f00 */
.L_x_96:
[----:B-1----:R1:W2:Y:S02]  /*6a90*/  SYNCS.PHASECHK.TRANS64.TRYWAIT P0, [R2+URZ+0x18], R5 ;  /* 0x00001805020075a7 */ /* 0x0022a400080011ff */
[----:B--2---:R-:W-:Y:S05]  /*6aa0*/  @!P0 NANOSLEEP.SYNCS 0x989680 ;  /* 0x009896800000895d */ /* 0x004fea0003900000 */
[----:B------:R-:W2:Y:S02]  /*6ab0*/  @!P0 SYNCS.PHASECHK.TRANS64 P0, [R2+URZ+0x18], R5 ;  /* 0x00001805020085a7 */ /* 0x000ea400080010ff */
[----:B--2---:R-:W-:Y:S05]  /*6ac0*/  @!P0 BRA `(.L_x_96) ;  /* 0xfffffffc00f08947 */ /* 0x004fea000383ffff */
[----:B------:R-:W-:Y:S05]  /*6ad0*/  BRA `(.L_x_27) ;  /* 0xffffffac00cc7947 */ /* 0x000fea000383ffff */
.L_x_32:
[----:B-1----:R1:W2:Y:S02]  /*6ae0*/  SYNCS.PHASECHK.TRANS64.TRYWAIT P0, [R2+URZ+0x50], R3 ;  /* 0x00005003020075a7 */ /* 0x0022a400080011ff */
[----:B--2---:R-:W-:Y:S05]  /*6af0*/  @!P0 NANOSLEEP.SYNCS 0x989680 ;  /* 0x009896800000895d */ /* 0x004fea0003900000 */
[----:B------:R-:W2:Y:S02]  /*6b00*/  @!P0 SYNCS.PHASECHK.TRANS64 P0, [R2+URZ+0x50], R3 ;  /* 0x00005003020085a7 */ /* 0x000ea400080010ff */
[----:B--2---:R-:W-:Y:S05]  /*6b10*/  @!P0 BRA `(.L_x_32) ;  /* 0xfffffffc00f08947 */ /* 0x004fea000383ffff */
[----:B------:R-:W-:Y:S05]  /*6b20*/  BRA `(.L_x_97) ;  /* 0xffffffb0005c7947 */ /* 0x000fea000383ffff */
.L_x_36:
[----:B----4-:R-:W-:-:S07]  /*6b30*/  MOV R0, UR5 ;  /* 0x0000000500007c02 */ /* 0x010fce0008000f00 */
.L_x_98:
[----:B-1----:R1:W2:Y:S02]  /*6b40*/  SYNCS.PHASECHK.TRANS64.TRYWAIT P0, [R0+URZ], R3 ;  /* 0x00000003000075a7 */ /* 0x0022a400080011ff */
[----:B--2---:R-:W-:Y:S05]  /*6b50*/  @!P0 NANOSLEEP.SYNCS 0x989680 ;  /* 0x009896800000895d */ /* 0x004fea0003900000 */
[----:B------:R-:W2:Y:S02]  /*6b60*/  @!P0 SYNCS.PHASECHK.TRANS64 P0, [R0+URZ], R3 ;  /* 0x00000003000085a7 */ /* 0x000ea400080010ff */
[----:B--2---:R-:W-:Y:S05]  /*6b70*/  @!P0 BRA `(.L_x_98) ;  /* 0xfffffffc00f08947 */ /* 0x004fea000383ffff */
[----:B------:R-:W-:Y:S05]  /*6b80*/  BRA `(.L_x_99) ;  /* 0xffffffb400cc7947 */ /* 0x000fea000383ffff */
.L_x_37:
[----:B----4-:R-:W-:-:S07]  /*6b90*/  MOV R0, UR5 ;  /* 0x0000000500007c02 */ /* 0x010fce0008000f00 */
.L_x_100:
[----:B-1----:R1:W2:Y:S02]  /*6ba0*/  SYNCS.PHASECHK.TRANS64.TRYWAIT P0, [R0+URZ], R3 ;  /* 0x00000003000075a7 */ /* 0x0022a400080011ff */
[----:B--2---:R-:W-:Y:S05]  /*6bb0*/  @!P0 NANOSLEEP.SYNCS 0x989680 ;  /* 0x009896800000895d */ /* 0x004fea0003900000 */
[----:B------:R-:W2:Y:S02]  /*6bc0*/  @!P0 SYNCS.PHASECHK.TRANS64 P0, [R0+URZ], R3 ;  /* 0x00000003000085a7 */ /* 0x000ea400080010ff */
[----:B--2---:R-:W-:Y:S05]  /*6bd0*/  @!P0 BRA `(.L_x_100) ;  /* 0xfffffffc00f08947 */ /* 0x004fea000383ffff */
[----:B------:R-:W-:Y:S05]  /*6be0*/  BRA `(.L_x_101) ;  /* 0xffffffb400d87947 */ /* 0x000fea000383ffff */
.L_x_40:
[----:B-1----:R1:W2:Y:S02]  /*6bf0*/  SYNCS.PHASECHK.TRANS64.TRYWAIT P0, [R0+URZ+0xb0], R5 ;  /* 0x0000b005000075a7 */ /* 0x0022a400080011ff */
[----:B--2---:R-:W-:Y:S05]  /*6c00*/  @!P0 NANOSLEEP.SYNCS 0x989680 ;  /* 0x009896800000895d */ /* 0x004fea0003900000 */
[----:B------:R-:W2:Y:S02]  /*6c10*/  @!P0 SYNCS.PHASECHK.TRANS64 P0, [R0+URZ+0xb0], R5 ;  /* 0x0000b005000085a7 */ /* 0x000ea400080010ff */
[----:B--2---:R-:W-:Y:S05]  /*6c20*/  @!P0 BRA `(.L_x_40) ;  /* 0xfffffffc00f08947 */ /* 0x004fea000383ffff */
[----:B------:R-:W-:Y:S05]  /*6c30*/  BRA `(.L_x_102) ;  /* 0xffffffb800347947 */ /* 0x000fea000383ffff */
.L_x_41:
[----:B------:R-:W-:-:S07]  /*6c40*/  MOV R0, UR5 ;  /* 0x0000000500007c02 */ /* 0x000fce0008000f00 */
.L_x_103:
[----:B-1----:R1:W2:Y:S02]  /*6c50*/  SYNCS.PHASECHK.TRANS64.TRYWAIT P0, [R0+URZ+0x60], R5 ;  /* 0x00006005000075a7 */ /* 0x0022a400080011ff */
[----:B--2---:R-:W-:Y:S05]  /*6c60*/  @!P0 NANOSLEEP.SYNCS 0x989680 ;  /* 0x009896800000895d */ /* 0x004fea0003900000 */
[----:B------:R-:W2:Y:S02]  /*6c70*/  @!P0 SYNCS.PHASECHK.TRANS64 P0, [R0+URZ+0x60], R5 ;  /* 0x00006005000085a7 */ /* 0x000ea400080010ff */
[----:B--2---:R-:W-:Y:S05]  /*6c80*/  @!P0 BRA `(.L_x_103) ;  /* 0xfffffffc00f08947 */ /* 0x004fea000383ffff */
[----:B------:R-:W-:Y:S05]  /*6c90*/  BRA `(.L_x_104) ;  /* 0xffffffb800447947 */ /* 0x000fea000383ffff */
.L_x_42:
[----:B-1----:R1:W2:Y:S02]  /*6ca0*/  SYNCS.PHASECHK.TRANS64.TRYWAIT P1, [R0+URZ+0x50], R5 ;  /* 0x00005005000075a7 */ /* 0x0022a400080211ff */
[----:B--2---:R-:W-:Y:S05]  /*6cb0*/  @!P1 NANOSLEEP.SYNCS 0x989680 ;  /* 0x009896800000995d */ /* 0x004fea0003900000 */
[----:B------:R-:W2:Y:S02]  /*6cc0*/  @!P1 SYNCS.PHASECHK.TRANS64 P1, [R0+URZ+0x50], R5 ;  /* 0x00005005000095a7 */ /* 0x000ea400080210ff */
[----:B--2---:R-:W-:Y:S05]  /*6cd0*/  @!P1 BRA `(.L_x_42) ;  /* 0xfffffffc00f09947 */ /* 0x004fea000383ffff */
[----:B------:R-:W-:Y:S05]  /*6ce0*/  BRA `(.L_x_105) ;  /* 0xffffffb800747947 */ /* 0x000fea000383ffff */
.L_x_45:
[----:B------:R-:W-:-:S07]  /*6cf0*/  MOV R0, UR5 ;  /* 0x0000000500007c02 */ /* 0x000fce0008000f00 */
.L_x_106:
[----:B-1----:R1:W2:Y:S02]  /*6d00*/  SYNCS.PHASECHK.TRANS64.TRYWAIT P0, [R0+URZ+0x60], R3 ;  /* 0x00006003000075a7 */ /* 0x0022a400080011ff */
[----:B--2---:R-:W-:Y:S05]  /*6d10*/  @!P0 NANOSLEEP.SYNCS 0x989680 ;  /* 0x009896800000895d */ /* 0x004fea0003900000 */
[----:B------:R-:W2:Y:S02]  /*6d20*/  @!P0 SYNCS.PHASECHK.TRANS64 P0, [R0+URZ+0x60], R3 ;  /* 0x00006003000085a7 */ /* 0x000ea400080010ff */
[----:B--2---:R-:W-:Y:S05]  /*6d30*/  @!P0 BRA `(.L_x_106) ;  /* 0xfffffffc00f08947 */ /* 0x004fea000383ffff */
[----:B------:R-:W-:Y:S05]  /*6d40*/  BRA `(.L_x_44) ;  /* 0xffffffb800c87947 */ /* 0x000fea000383ffff */
.L_x_52:
[----:B-1----:R1:W2:Y:S02]  /*6d50*/  SYNCS.PHASECHK.TRANS64.TRYWAIT P1, [R0+URZ+0x50], R5 ;  /* 0x00005005000075a7 */ /* 0x0022a400080211ff */
[----:B--2---:R-:W-:Y:S05]  /*6d60*/  @!P1 NANOSLEEP.SYNCS 0x989680 ;  /* 0x009896800000995d */ /* 0x004fea0003900000 */
[----:B------:R-:W2:Y:S02]  /*6d70*/  @!P1 SYNCS.PHASECHK.TRANS64 P1, [R0+URZ+0x50], R5 ;  /* 0x00005005000095a7 */ /* 0x000ea400080210ff */
[----:B--2---:R-:W-:Y:S05]  /*6d80*/  @!P1 BRA `(.L_x_52) ;  /* 0xfffffffc00f09947 */ /* 0x004fea000383ffff */
[----:B------:R-:W-:Y:S05]  /*6d90*/  BRA `(.L_x_107) ;  /* 0xffffffc000387947 */ /* 0x000fea000383ffff */
.L_x_53:
[----:B------:R-:W-:-:S07]  /*6da0*/  MOV R3, UR7 ;  /* 0x0000000700037c02 */ /* 0x000fce0008000f00 */
.L_x_108:
[----:B-1----:R1:W2:Y:S02]  /*6db0*/  SYNCS.PHASECHK.TRANS64.TRYWAIT P0, [R3+URZ+0x90], R0 ;  /* 0x00009000030075a7 */ /* 0x0022a400080011ff */
[----:B--2---:R-:W-:Y:S05]  /*6dc0*/  @!P0 NANOSLEEP.SYNCS 0x989680 ;  /* 0x009896800000895d */ /* 0x004fea0003900000 */
[----:B------:R-:W2:Y:S02]  /*6dd0*/  @!P0 SYNCS.PHASECHK.TRANS64 P0, [R3+URZ+0x90], R0 ;  /* 0x00009000030085a7 */ /* 0x000ea400080010ff */
[----:B--2---:R-:W-:Y:S05]  /*6de0*/  @!P0 BRA `(.L_x_108) ;  /* 0xfffffffc00f08947 */ /* 0x004fea000383ffff */
[----:B------:R-:W-:Y:S05]  /*6df0*/  BRA `(.L_x_109) ;  /* 0xffffffc000707947 */ /* 0x000fea000383ffff */
.L_x_56:
[----:B------:R-:W-:Y:S07]  /*6e00*/  MOV R0, UR6 ;  /* 0x0000000600007c02 */ /* 0x000fee0008000f00 */
.L_x_110:
[----:B-1----:R1:W2:Y:S02]  /*6e10*/  SYNCS.PHASECHK.TRANS64.TRYWAIT P0, [R0+URZ], R3 ;  /* 0x00000003000075a7 */ /* 0x0022a400080011ff */
[----:B--2---:R-:W-:Y:S05]  /*6e20*/  @!P0 NANOSLEEP.SYNCS 0x989680 ;  /* 0x009896800000895d */ /* 0x004fea0003900000 */
[----:B------:R-:W2:Y:S02]  /*6e30*/  @!P0 SYNCS.PHASECHK.TRANS64 P0, [R0+URZ], R3 ;  /* 0x00000003000085a7 */ /* 0x000ea400080010ff */
[----:B--2---:R-:W-:Y:S05]  /*6e40*/  @!P0 BRA `(.L_x_110) ;  /* 0xfffffffc00f08947 */ /* 0x004fea000383ffff */
[----:B------:R-:W-:Y:S05]  /*6e50*/  BRA `(.L_x_55) ;  /* 0xffffffc0008c7947 */ /* 0x000fea000383ffff */
.L_x_59:
[----:B------:R-:W-:-:S07]  /*6e60*/  MOV R0, UR6 ;  /* 0x0000000600007c02 */ /* 0x000fce0008000f00 */
.L_x_111:
[----:B--2---:R2:W4:Y:S02]  /*6e70*/  SYNCS.PHASECHK.TRANS64.TRYWAIT P0, [R0+URZ], R3 ;  /* 0x00000003000075a7 */ /* 0x00452400080011ff */
[----:B----4-:R-:W-:Y:S05]  /*6e80*/  @!P0 NANOSLEEP.SYNCS 0x989680 ;  /* 0x009896800000895d */ /* 0x010fea0003900000 */
[----:B------:R-:W4:Y:S02]  /*6e90*/  @!P0 SYNCS.PHASECHK.TRANS64 P0, [R0+URZ], R3 ;  /* 0x00000003000085a7 */ /* 0x000f2400080010ff */
[----:B----4-:R-:W-:Y:S05]  /*6ea0*/  @!P0 BRA `(.L_x_111) ;  /* 0xfffffffc00f08947 */ /* 0x010fea000383ffff */
[----:B------:R-:W-:Y:S05]  /*6eb0*/  BRA `(.L_x_112) ;  /* 0xffffffc400687947 */ /* 0x000fea000383ffff */
.L_x_60:
[----:B------:R-:W-:-:S07]  /*6ec0*/  MOV R0, UR6 ;  /* 0x0000000600007c02 */ /* 0x000fce0008000f00 */
.L_x_113:
[----:B-1----:R1:W2:Y:S02]  /*6ed0*/  SYNCS.PHASECHK.TRANS64.TRYWAIT P0, [R0+URZ], R3 ;  /* 0x00000003000075a7 */ /* 0x0022a400080011ff */
[----:B--2---:R-:W-:Y:S05]  /*6ee0*/  @!P0 NANOSLEEP.SYNCS 0x989680 ;  /* 0x009896800000895d */ /* 0x004fea0003900000 */
[----:B------:R-:W2:Y:S02]  /*6ef0*/  @!P0 SYNCS.PHASECHK.TRANS64 P0, [R0+URZ], R3 ;  /* 0x00000003000085a7 */ /* 0x000ea400080010ff */
[----:B--2---:R-:W-:Y:S05]  /*6f00*/  @!P0 BRA `(.L_x_113) ;  /* 0xfffffffc00f08947 */ /* 0x004fea000383ffff */
[----:B------:R-:W-:Y:S05]  /*6f10*/  BRA `(.L_x_114) ;  /* 0xffffffc400747947 */ /* 0x000fea000383ffff */
.L_x_61:
[----:B------:R-:W-:-:S07]  /*6f20*/  MOV R0, UR6 ;  /* 0x0000000600007c02 */ /* 0x000fce0008000f00 */
.L_x_115:
[----:B-1----:R1:W2:Y:S02]  /*6f30*/  SYNCS.PHASECHK.TRANS64.TRYWAIT P0, [R0+URZ], R3 ;  /* 0x00000003000075a7 */ /* 0x0022a400080011ff */
[----:B--2---:R-:W-:Y:S05]  /*6f40*/  @!P0 NANOSLEEP.SYNCS 0x989680 ;  /* 0x009896800000895d */ /* 0x004fea0003900000 */
[----:B------:R-:W2:Y:S02]  /*6f50*/  @!P0 SYNCS.PHASECHK.TRANS64 P0, [R0+URZ], R3 ;  /* 0x00000003000085a7 */ /* 0x000ea400080010ff */
[----:B--2---:R-:W-:Y:S05]  /*6f60*/  @!P0 BRA `(.L_x_115) ;  /* 0xfffffffc00f08947 */ /* 0x004fea000383ffff */
[----:B------:R-:W-:Y:S05]  /*6f70*/  BRA `(.L_x_116) ;  /* 0xffffffc400807947 */ /* 0x000fea000383ffff */
.L_x_62:
[----:B------:R-:W-:-:S07]  /*6f80*/  MOV R0, UR7 ;  /* 0x0000000700007c02 */ /* 0x000fce0008000f00 */
.L_x_117:
[----:B-1----:R1:W2:Y:S02]  /*6f90*/  SYNCS.PHASECHK.TRANS64.TRYWAIT P0, [R0+URZ], R3 ;  /* 0x00000003000075a7 */ /* 0x0022a400080011ff */
[----:B--2---:R-:W-:Y:S05]  /*6fa0*/  @!P0 NANOSLEEP.SYNCS 0x989680 ;  /* 0x009896800000895d */ /* 0x004fea0003900000 */
[----:B------:R-:W2:Y:S02]  /*6fb0*/  @!P0 SYNCS.PHASECHK.TRANS64 P0, [R0+URZ], R3 ;  /* 0x00000003000085a7 */ /* 0x000ea400080010ff */
[----:B--2---:R-:W-:Y:S05]  /*6fc0*/  @!P0 BRA `(.L_x_117) ;  /* 0xfffffffc00f08947 */ /* 0x004fea000383ffff */
[----:B------:R-:W-:Y:S05]  /*6fd0*/  BRA `(.L_x_118) ;  /* 0xffffffc4008c7947 */ /* 0x000fea000383ffff */
.L_x_67:
[----:B---3--:R3:W1:Y:S02]  /*6fe0*/  SYNCS.PHASECHK.TRANS64.TRYWAIT P0, [R0+URZ+0x50], R3 ;  /* 0x00005003000075a7 */ /* 0x00866400080011ff */
[----:B-1----:R-:W-:Y:S05]  /*6ff0*/  @!P0 NANOSLEEP.SYNCS 0x989680 ;  /* 0x009896800000895d */ /* 0x002fea0003900000 */
[----:B------:R-:W1:Y:S02]  /*7000*/  @!P0 SYNCS.PHASECHK.TRANS64 P0, [R0+URZ+0x50], R3 ;  /* 0x00005003000085a7 */ /* 0x000e6400080010ff */
[----:B-1----:R-:W-:Y:S05]  /*7010*/  @!P0 BRA `(.L_x_67) ;  /* 0xfffffffc00f08947 */ /* 0x002fea000383ffff */
[----:B------:R-:W-:Y:S05]  /*7020*/  BRA `(.L_x_119) ;  /* 0xffffffc800887947 */ /* 0x000fea000383ffff */
.L_x_70:
[----:B------:R-:W-:Y:S07]  /*7030*/  MOV R0, UR6 ;  /* 0x0000000600007c02 */ /* 0x000fee0008000f00 */
.L_x_120:
[----:B-1----:R1:W3:Y:S02]  /*7040*/  SYNCS.PHASECHK.TRANS64.TRYWAIT P0, [R0+URZ+0x48], R3 ;  /* 0x00004803000075a7 */ /* 0x0022e400080011ff */
[----:B---3--:R-:W-:Y:S05]  /*7050*/  @!P0 NANOSLEEP.SYNCS 0x989680 ;  /* 0x009896800000895d */ /* 0x008fea0003900000 */
[----:B------:R-:W3:Y:S02]  /*7060*/  @!P0 SYNCS.PHASECHK.TRANS64 P0, [R0+URZ+0x48], R3 ;  /* 0x00004803000085a7 */ /* 0x000ee400080010ff */
[----:B---3--:R-:W-:Y:S05]  /*7070*/  @!P0 BRA `(.L_x_120) ;  /* 0xfffffffc00f08947 */ /* 0x008fea000383ffff */
[----:B------:R-:W-:Y:S05]  /*7080*/  BRA `(.L_x_69) ;  /* 0xffffffcc00747947 */ /* 0x000fea000383ffff */
.L_x_73:
[----:B------:R-:W-:Y:S07]  /*7090*/  MOV R3, UR6 ;  /* 0x0000000600037c02 */ /* 0x000fee0008000f00 */
.L_x_121:
[----:B-1----:R1:W2:Y:S02]  /*70a0*/  SYNCS.PHASECHK.TRANS64.TRYWAIT P2, [R3+URZ+0x38], R26 ;  /* 0x0000381a030075a7 */ /* 0x0022a400080411ff */
[----:B--2---:R-:W-:Y:S05]  /*70b0*/  @!P2 NANOSLEEP.SYNCS 0x989680 ;  /* 0x009896800000a95d */ /* 0x004fea0003900000 */
[----:B------:R-:W2:Y:S02]  /*70c0*/  @!P2 SYNCS.PHASECHK.TRANS64 P2, [R3+URZ+0x38], R26 ;  /* 0x0000381a0300a5a7 */ /* 0x000ea400080410ff */
[----:B--2---:R-:W-:Y:S05]  /*70d0*/  @!P2 BRA `(.L_x_121) ;  /* 0xfffffffc00f0a947 */ /* 0x004fea000383ffff */
[----:B------:R-:W-:Y:S05]  /*70e0*/  BRA `(.L_x_122) ;  /* 0xffffffd000087947 */ /* 0x000fea000383ffff */
.L_x_76:
[----:B--2---:R2:W4:Y:S02]  /*70f0*/  SYNCS.PHASECHK.TRANS64.TRYWAIT P0, [R0+URZ+0x50], R3 ;  /* 0x00005003000075a7 */ /* 0x00452400080011ff */
[----:B----4-:R-:W-:Y:S05]  /*7100*/  @!P0 NANOSLEEP.SYNCS 0x989680 ;  /* 0x009896800000895d */ /* 0x010fea0003900000 */
[----:B------:R-:W4:Y:S02]  /*7110*/  @!P0 SYNCS.PHASECHK.TRANS64 P0, [R0+URZ+0x50], R3 ;  /* 0x00005003000085a7 */ /* 0x000f2400080010ff */
[----:B----4-:R-:W-:Y:S05]  /*7120*/  @!P0 BRA `(.L_x_76) ;  /* 0xfffffffc00f08947 */ /* 0x010fea000383ffff */
[----:B------:R-:W-:Y:S05]  /*7130*/  BRA `(.L_x_123) ;  /* 0xffffffd400687947 */ /* 0x000fea000383ffff */
.L_x_87:
[----:B-1----:R-:W-:Y:S04]  /*7140*/  MOV R0, UR43 ;  /* 0x0000002b00007c02 */ /* 0x002fe80008000f00 */
[----:B------:R1:W2:Y:S03]  /*7150*/  SYNCS.PHASECHK.TRANS64.TRYWAIT P1, [R0+URZ+0x30], R3 ;  /* 0x00003003000075a7 */ /* 0x0002a600080211ff */
[----:B--2---:R-:W-:Y:S05]  /*7160*/  @!P1 NANOSLEEP.SYNCS 0x989680 ;  /* 0x009896800000995d */ /* 0x004fea0003900000 */
[----:B------:R-:W2:Y:S02]  /*7170*/  @!P1 SYNCS.PHASECHK.TRANS64 P1, [R0+URZ+0x30], R3 ;  /* 0x00003003000095a7 */ /* 0x000ea400080210ff */
[----:B--2---:R-:W-:Y:S05]  /*7180*/  @!P1 BRA `(.L_x_87) ;  /* 0xfffffffc00ec9947 */ /* 0x004fea000383ffff */
[----:B------:R-:W-:Y:S05]  /*7190*/  BRA `(.L_x_86) ;  /* 0xffffffe000647947 */ /* 0x000fea000383ffff */
.L_x_89:
[----:B------:R1:W1:Y:S02]  /*71a0*/  SYNCS.PHASECHK.TRANS64.TRYWAIT P1, [R148+URZ+0x70], R5 ;  /* 0x00007005940075a7 */ /* 0x00026400080211ff */
[----:B-1----:R-:W-:Y:S05]  /*71b0*/  @!P1 NANOSLEEP.SYNCS 0x989680 ;  /* 0x009896800000995d */ /* 0x002fea0003900000 */
[----:B------:R-:W1:Y:S02]  /*71c0*/  @!P1 SYNCS.PHASECHK.TRANS64 P1, [R148+URZ+0x70], R5 ;  /* 0x00007005940095a7 */ /* 0x000e6400080210ff */
[----:B-1----:R-:W-:Y:S05]  /*71d0*/  @!P1 BRA `(.L_x_89) ;  /* 0xfffffffc00f09947 */ /* 0x002fea000383ffff */
[----:B------:R-:W-:Y:S05]  /*71e0*/  BRA `(.L_x_88) ;  /* 0xffffffe000a87947 */ /* 0x000fea000383ffff */
        .weak           $__internal_0_$__cuda_sm10x_tcgen05_guardrail_trap_col_being_dealloced_not_returned_by_alloc
        .type           $__internal_0_$__cuda_sm10x_tcgen05_guardrail_trap_col_being_dealloced_not_returned_by_alloc,@function
        .size           $__internal_0_$__cuda_sm10x_tcgen05_guardrail_trap_col_being_dealloced_not_returned_by_alloc,($__internal_1_$__cuda_sm10x_tcgen05_guardrail_trap_phase_invalid_during_alloc - $__internal_0_$__cuda_sm10x_tcgen05_guardrail_trap_col_being_dealloced_not_returned_by_alloc)
$__internal_0_$__cuda_sm10x_tcgen05_guardrail_trap_col_being_dealloced_not_returned_by_alloc:
[----:B------:R-:W-:Y:S05]  /*71f0*/  BPT.TRAP 0x1 ;  /* 0x000000040000795c */ /* 0x000fea0000300000 */
[----:B------:R-:W-:-:S04]  /*7200*/  HFMA2 R3, -RZ, RZ, 0, 0 ;  /* 0x00000000ff037431 */ /* 0x000fc800000001ff */
[----:B------:R-:W-:Y:S05]  /*7210*/  RET.REL.NODEC R2 `(_ZN7cutlass13device_kernelINS_4gemm6kernel13GemmUniversalIN4cute5tupleIJiiiiEEENS1_10collective13CollectiveMmaINS1_35MainloopSm100TmaUmmaWarpSpecializedILi3ELi2ELi4ENS5_IJNS4_1CILi1EEESB_SB_EEEEENS5_IJNSA_ILi128EEENSA_ILi64EEESE_EEEaNS5_IJlSB_lEEEaSH_NS4_8TiledMMAINS4_8MMA_AtomIJNS4_15SM100_MMA_S8_SSIaaiLi128ELi64ELNS4_4UMMA5MajorE0ELSM_0ELNSL_8SaturateE0EEEEEENS4_6LayoutISC_NS5_IJNSA_ILi0EEESR_SR_EEEEENS5_IJNS4_10UnderscoreESU_SU_EEEEENS4_13SM90_TMA_LOADENS4_14ComposedLayoutINS4_7SwizzleILi3ELi4ELi3EEENS4_18smem_ptr_flag_bitsILi8EEENSQ_INS5_IJNSA_ILi8EEESE_EEENS5_IJSE_SB_EEEEEEEvNS4_8identityESX_S17_vS18_EENS_8epilogue10collective18CollectiveEpilogueINS1A_23Sm100TmaWarpSpecializedILi1ELi1ELi64ELb0ELb0EEEJSG_NS5_IJNSQ_ISE_SB_EENSQ_ISF_SB_EEEEEaSH_aSH_NS1A_6fusion15FusionCallbacksIS1E_NS1I_17LinearCombinationIaiaiLNS_15FloatRoundStyleE2EEESG_S1H_JEEENS4_5SM1004TMEM4LOAD26SM100_TMEM_LOAD_32dp32b64xESX_NSY_INSZ_ILi2ELi4ELi3EEES12_NSQ_INS5_IJS13_SF_EEENS5_IJSF_SB_EEEEEEENS4_39AutoVectorizingCopyWithAssumedAlignmentILi128EEENS4_14SM90_TMA_STOREES1W_S1Y_S1Y_EEEvvEEEEvNT_6ParamsE) ;  /* 0xffffff8c02787950 */ /* 0x000fea0003c3ffff */
        .weak           $__internal_1_$__cuda_sm10x_tcgen05_guardrail_trap_phase_invalid_during_alloc
        .type           $__internal_1_$__cuda_sm10x_tcgen05_guardrail_trap_phase_invalid_during_alloc,@function
        .size           $__internal_1_$__cuda_sm10x_tcgen05_guardrail_trap_phase_invalid_during_alloc,($__internal_2_$__cuda_sm10x_tcgen05_guardrail_trap_unallocated_columns_being_dealloced - $__internal_1_$__cuda_sm10x_tcgen05_guardrail_trap_phase_invalid_during_alloc)
$__internal_1_$__cuda_sm10x_tcgen05_guardrail_trap_phase_invalid_during_alloc:
[----:B------:R-:W-:Y:S05]  /*7220*/  BPT.TRAP 0x1 ;  /* 0x000000040000795c */ /* 0x000fea0000300000 */
[----:B------:R-:W-:-:S04]  /*7230*/  MOV R3, 0x0 ;  /* 0x0000000000037802 */ /* 0x000fc80000000f00 */
[----:B------:R-:W-:Y:S05]  /*7240*/  RET.REL.NODEC R2 `(_ZN7cutlass13device_kernelINS_4gemm6kernel13GemmUniversalIN4cute5tupleIJiiiiEEENS1_10collective13CollectiveMmaINS1_35MainloopSm100TmaUmmaWarpSpecializedILi3ELi2ELi4ENS5_IJNS4_1CILi1EEESB_SB_EEEEENS5_IJNSA_ILi128EEENSA_ILi64EEESE_EEEaNS5_IJlSB_lEEEaSH_NS4_8TiledMMAINS4_8MMA_AtomIJNS4_15SM100_MMA_S8_SSIaaiLi128ELi64ELNS4_4UMMA5MajorE0ELSM_0ELNSL_8SaturateE0EEEEEENS4_6LayoutISC_NS5_IJNSA_ILi0EEESR_SR_EEEEENS5_IJNS4_10UnderscoreESU_SU_EEEEENS4_13SM90_TMA_LOADENS4_14ComposedLayoutINS4_7SwizzleILi3ELi4ELi3EEENS4_18smem_ptr_flag_bitsILi8EEENSQ_INS5_IJNSA_ILi8EEESE_EEENS5_IJSE_SB_EEEEEEEvNS4_8identityESX_S17_vS18_EENS_8epilogue10collective18CollectiveEpilogueINS1A_23Sm100TmaWarpSpecializedILi1ELi1ELi64ELb0ELb0EEEJSG_NS5_IJNSQ_ISE_SB_EENSQ_ISF_SB_EEEEEaSH_aSH_NS1A_6fusion15FusionCallbacksIS1E_NS1I_17LinearCombinationIaiaiLNS_15FloatRoundStyleE2EEESG_S1H_JEEENS4_5SM1004TMEM4LOAD26SM100_TMEM_LOAD_32dp32b64xESX_NSY_INSZ_ILi2ELi4ELi3EEES12_NSQ_INS5_IJS13_SF_EEENS5_IJSF_SB_EEEEEEENS4_39AutoVectorizingCopyWithAssumedAlignmentILi128EEENS4_14SM90_TMA_STOREES1W_S1Y_S1Y_EEEvvEEEEvNT_6ParamsE) ;  /* 0xffffff8c026c7950 */ /* 0x000fea0003c3ffff */
        .weak           $__internal_2_$__cuda_sm10x_tcgen05_guardrail_trap_unallocated_columns_being_dealloced
        .type           $__internal_2_$__cuda_sm10x_tcgen05_guardrail_trap_unallocated_columns_being_dealloced,@function
        .size           $__internal_2_$__cuda_sm10x_tcgen05_guardrail_trap_unallocated_columns_being_dealloced,(.L_x_125 - $__internal_2_$__cuda_sm10x_tcgen05_guardrail_trap_unallocated_columns_being_dealloced)
$__internal_2_$__cuda_sm10x_tcgen05_guardrail_trap_unallocated_columns_being_dealloced:
[----:B------:R-:W-:Y:S05]  /*7250*/  BPT.TRAP 0x1 ;  /* 0x000000040000795c */ /* 0x000fea0000300000 */
[----:B------:R-:W-:-:S04]  /*7260*/  HFMA2 R3, -RZ, RZ, 0, 0 ;  /* 0x00000000ff037431 */ /* 0x000fc800000001ff */
[----:B------:R-:W-:Y:S05]  /*7270*/  RET.REL.NODEC R2 `(_ZN7cutlass13device_kernelINS_4gemm6kernel13GemmUniversalIN4cute5tupleIJiiiiEEENS1_10collective13CollectiveMmaINS1_35MainloopSm100TmaUmmaWarpSpecializedILi3ELi2ELi4ENS5_IJNS4_1CILi1EEESB_SB_EEEEENS5_IJNSA_ILi128EEENSA_ILi64EEESE_EEEaNS5_IJlSB_lEEEaSH_NS4_8TiledMMAINS4_8MMA_AtomIJNS4_15SM100_MMA_S8_SSIaaiLi128ELi64ELNS4_4UMMA5MajorE0ELSM_0ELNSL_8SaturateE0EEEEEENS4_6LayoutISC_NS5_IJNSA_ILi0EEESR_SR_EEEEENS5_IJNS4_10UnderscoreESU_SU_EEEEENS4_13SM90_TMA_LOADENS4_14ComposedLayoutINS4_7SwizzleILi3ELi4ELi3EEENS4_18smem_ptr_flag_bitsILi8EEENSQ_INS5_IJNSA_ILi8EEESE_EEENS5_IJSE_SB_EEEEEEEvNS4_8identityESX_S17_vS18_EENS_8epilogue10collective18CollectiveEpilogueINS1A_23Sm100TmaWarpSpecializedILi1ELi1ELi64ELb0ELb0EEEJSG_NS5_IJNSQ_ISE_SB_EENSQ_ISF_SB_EEEEEaSH_aSH_NS1A_6fusion15FusionCallbacksIS1E_NS1I_17LinearCombinationIaiaiLNS_15FloatRoundStyleE2EEESG_S1H_JEEENS4_5SM1004TMEM4LOAD26SM100_TMEM_LOAD_32dp32b64xESX_NSY_INSZ_ILi2ELi4ELi3EEES12_NSQ_INS5_IJS13_SF_EEENS5_IJSF_SB_EEEEEEENS4_39AutoVectorizingCopyWithAssumedAlignmentILi128EEENS4_14SM90_TMA_STOREES1W_S1Y_S1Y_EEEvvEEEEvNT_6ParamsE) ;  /* 0xffffff8c02607950 */ /* 0x000fea0003c3ffff */
.L_x_124:
[----:B------:R-:W-:-:S00]  /*7280*/  BRA `(.L_x_124) ;  /* 0xfffffffc00fc7947 */ /* 0x000fc0000383ffff */
[----:B------:R-:W-:-:S00]  /*7290*/  NOP ;  /* 0x0000000000007918 */ /* 0x000fc00000000000 */
        /* <DEDUP_REMOVED lines=14> */
.L_x_125:


//--------------------- .nv.global.init           --------------------------
	.section	.nv.global.init,"aw",@progbits
.nv.global.init:
	.type		$str$27,@object
	.size		$str$27,($str$28 - $str$27)
$str$27:
        /*0000*/ 	.byte	0x28, 0x61, 0x64, 0x64, 0x72, 0x65, 0x73, 0x73, 0x20, 0x26, 0x20, 0x6d, 0x61, 0x73, 0x6b, 0x29
        /*0010*/ 	.byte	0x20, 0x3d, 0x3d, 0x20, 0x30, 0x00
	.type		$str$28,@object
	.size		$str$28,($str$26 - $str$28)
$str$28:
        /*0016*/ 	.byte	0x2f, 0x74, 0x6d, 0x70, 0x2f, 0x63, 0x75, 0x74, 0x6c, 0x61, 0x73, 0x73, 0x5f, 0x73, 0x77, 0x65
        /*0026*/ 	.byte	0x65, 0x70, 0x5f, 0x73, 0x72, 0x63, 0x2f, 0x69, 0x6e, 0x63, 0x6c, 0x75, 0x64, 0x65, 0x2f, 0x63
        /*0036*/ 	.byte	0x75, 0x74, 0x65, 0x2f, 0x70, 0x6f, 0x69, 0x6e, 0x74, 0x65, 0x72, 0x5f, 0x66, 0x6c, 0x61, 0x67
        /*0046*/ 	.byte	0x67, 0x65, 0x64, 0x2e, 0x68, 0x70, 0x70, 0x00
	.type		$str$26,@object
	.size		$str$26,($str$25 - $str$26)
$str$26:
        /*004e*/ 	.byte	0x2f, 0x74, 0x6d, 0x70, 0x2f, 0x63, 0x75, 0x74, 0x6c, 0x61, 0x73, 0x73, 0x5f, 0x73, 0x77, 0x65
        /*005e*/ 	.byte	0x65, 0x70, 0x5f, 0x73, 0x72, 0x63, 0x2f, 0x69, 0x6e, 0x63, 0x6c, 0x75, 0x64, 0x65, 0x2f, 0x63
        /*006e*/ 	.byte	0x75, 0x74, 0x65, 0x2f, 0x61, 0x74, 0x6f, 0x6d, 0x2f, 0x63, 0x6f, 0x70, 0x79, 0x5f, 0x74, 0x72
        /*007e*/ 	.byte	0x61, 0x69, 0x74, 0x73, 0x5f, 0x73, 0x6d, 0x31, 0x30, 0x30, 0x2e, 0x68, 0x70, 0x70, 0x00
	.type		$str$25,@object
	.size		$str$25,(__unnamed_1 - $str$25)
$str$25:
        /*008d*/ 	.byte	0x28, 0x28, 0x75, 0x69, 0x6e, 0x74, 0x33, 0x32, 0x5f, 0x74, 0x28, 0x74, 0x68, 0x72, 0x65, 0x61
        /*009d*/ 	.byte	0x64, 0x49, 0x64, 0x78, 0x2e, 0x78, 0x29, 0x20, 0x2f, 0x20, 0x33, 0x32, 0x29, 0x20, 0x25, 0x20
        /*00ad*/ 	.byte	0x34, 0x29, 0x20, 0x3d, 0x3d, 0x20, 0x28, 0x28, 0x28, 0x74, 0x6d, 0x65, 0x6d, 0x5f, 0x61, 0x64
        /*00bd*/ 	.byte	0x64, 0x72, 0x20, 0x3e, 0x3e, 0x20, 0x31, 0x36, 0x29, 0x20, 0x2f, 0x20, 0x33, 0x32, 0x29, 0x20
        /*00cd*/ 	.byte	0x25, 0x20, 0x34, 0x29, 0x00
	.type		__unnamed_1,@object
	.size		__unnamed_1,(__unnamed_2 - __unnamed_1)
__unnamed_1:
        /*00d2*/ 	.byte	0x61, 0x75, 0x74, 0x6f, 0x20, 0x63, 0x75, 0x74, 0x65, 0x3a, 0x3a, 0x61, 0x73, 0x5f, 0x70, 0x6f
        /* <DEDUP_REMOVED lines=24> */
        /*0262*/ 	.byte	0x5d, 0x00
	.type		__unnamed_2,@object
	.size		__unnamed_2,(.L_2 - __unnamed_2)
__unnamed_2:
        /* <DEDUP_REMOVED lines=42> */
        /*0504*/ 	.byte	0x43, 0x3c, 0x30, 0x3e, 0x3e, 0x3e, 0x3e, 0x5d, 0x00
.L_2:


//--------------------- .nv.shared._ZN7cutlass13device_kernelINS_4gemm6kernel13GemmUniversalIN4cute5tupleIJiiiiEEENS1_10collective13CollectiveMmaINS1_35MainloopSm100TmaUmmaWarpSpecializedILi3ELi2ELi4ENS5_IJNS4_1CILi1EEESB_SB_EEEEENS5_IJNSA_ILi128EEENSA_ILi64EEESE_EEEaNS5_IJlSB_lEEEaSH_NS4_8TiledMMAINS4_8MMA_AtomIJNS4_15SM100_MMA_S8_SSIaaiLi128ELi64ELNS4_4UMMA5MajorE0ELSM_0ELNSL_8SaturateE0EEEEEENS4_6LayoutISC_NS5_IJNSA_ILi0EEESR_SR_EEEEENS5_IJNS4_10UnderscoreESU_SU_EEEEENS4_13SM90_TMA_LOADENS4_14ComposedLayoutINS4_7SwizzleILi3ELi4ELi3EEENS4_18smem_ptr_flag_bitsILi8EEENSQ_INS5_IJNSA_ILi8EEESE_EEENS5_IJSE_SB_EEEEEEEvNS4_8identityESX_S17_vS18_EENS_8epilogue10collective18CollectiveEpilogueINS1A_23Sm100TmaWarpSpecializedILi1ELi1ELi64ELb0ELb0EEEJSG_NS5_IJNSQ_ISE_SB_EENSQ_ISF_SB_EEEEEaSH_aSH_NS1A_6fusion15FusionCallbacksIS1E_NS1I_17LinearCombinationIaiaiLNS_15FloatRoundStyleE2EEESG_S1H_JEEENS4_5SM1004TMEM4LOAD26SM100_TMEM_LOAD_32dp32b64xESX_NSY_INSZ_ILi2ELi4ELi3EEES12_NSQ_INS5_IJS13_SF_EEENS5_IJSF_SB_EEEEEEENS4_39AutoVectorizingCopyWithAssumedAlignmentILi128EEENS4_14SM90_TMA_STOREES1W_S1Y_S1Y_EEEvvEEEEvNT_6ParamsE --------------------------
	.section	.nv.shared._ZN7cutlass13device_kernelINS_4gemm6kernel13GemmUniversalIN4cute5tupleIJiiiiEEENS1_10collective13CollectiveMmaINS1_35MainloopSm100TmaUmmaWarpSpecializedILi3ELi2ELi4ENS5_IJNS4_1CILi1EEESB_SB_EEEEENS5_IJNSA_ILi128EEENSA_ILi64EEESE_EEEaNS5_IJlSB_lEEEaSH_NS4_8TiledMMAINS4_8MMA_AtomIJNS4_15SM100_MMA_S8_SSIaaiLi128ELi64ELNS4_4UMMA5MajorE0ELSM_0ELNSL_8SaturateE0EEEEEENS4_6LayoutISC_NS5_IJNSA_ILi0EEESR_SR_EEEEENS5_IJNS4_10UnderscoreESU_SU_EEEEENS4_13SM90_TMA_LOADENS4_14ComposedLayoutINS4_7SwizzleILi3ELi4ELi3EEENS4_18smem_ptr_flag_bitsILi8EEENSQ_INS5_IJNSA_ILi8EEESE_EEENS5_IJSE_SB_EEEEEEEvNS4_8identityESX_S17_vS18_EENS_8epilogue10collective18CollectiveEpilogueINS1A_23Sm100TmaWarpSpecializedILi1ELi1ELi64ELb0ELb0EEEJSG_NS5_IJNSQ_ISE_SB_EENSQ_ISF_SB_EEEEEaSH_aSH_NS1A_6fusion15FusionCallbacksIS1E_NS1I_17LinearCombinationIaiaiLNS_15FloatRoundStyleE2EEESG_S1H_JEEENS4_5SM1004TMEM4LOAD26SM100_TMEM_LOAD_32dp32b64xESX_NSY_INSZ_ILi2ELi4ELi3EEES12_NSQ_INS5_IJS13_SF_EEENS5_IJSF_SB_EEEEEEENS4_39AutoVectorizingCopyWithAssumedAlignmentILi128EEENS4_14SM90_TMA_STOREES1W_S1Y_S1Y_EEEvvEEEEvNT_6ParamsE,"aw",@nobits
	.sectionflags	@""
	.align	16
	.zero		1024


//--------------------- .nv.shared.reserved.0     --------------------------
	.section	.nv.shared.reserved.0,"aw",@nobits
	.weak		__nv_reservedSMEM_offset_0_alias
	.size		__nv_reservedSMEM_offset_0_alias, 0, 64
	.other		__nv_reservedSMEM_offset_0_alias,@"STO_CUDA_RESERVED_SHARED STV_DEFAULT"
__nv_reservedSMEM_offset_0_alias:
	.zero		0
.nv.shared.reserved.0:
	.zero		64
	.weak		__nv_reservedSMEM_tcgen05_partition
	.type		__nv_reservedSMEM_tcgen05_partition,@object
	.size		__nv_reservedSMEM_tcgen05_partition,(.L_0 - __nv_reservedSMEM_tcgen05_partition)
__nv_reservedSMEM_tcgen05_partition:
	.zero		32
.L_0:


//--------------------- .nv.global                --------------------------
	.section	.nv.global,"aw",@nobits
.nv.global:
	.type		_ZN39_INTERNAL_d1a70ec5_4_k_cu_74df2566_95574cute1_E,@object
	.size		_ZN39_INTERNAL_d1a70ec5_4_k_cu_74df2566_95574cute1_E,(_ZN39_INTERNAL_d1a70ec5_4_k_cu_74df2566_95574cuda3std3__45__cpo6cbeginE - _ZN39_INTERNAL_d1a70ec5_4_k_cu_74df2566_95574cute1_E)
_ZN39_INTERNAL_d1a70ec5_4_k_cu_74df2566_95574cute1_E:
	.zero		1
	.type		_ZN39_INTERNAL_d1a70ec5_4_k_cu_74df2566_95574cuda3std3__45__cpo6cbeginE,@object
	.size		_ZN39_INTERNAL_d1a70ec5_4_k_cu_74df2566_95574cuda3std3__45__cpo6cbeginE,(_ZN39_INTERNAL_d1a70ec5_4_k_cu_74df2566_95574cuda3std3__48in_placeE - _ZN39_INTERNAL_d1a70ec5_4_k_cu_74df2566_95574cuda3std3__45__cpo6cbeginE)
_ZN39_INTERNAL_d1a70ec5_4_k_cu_74df2566_95574cuda3std3__45__cpo6cbeginE:
	.zero		1
	.type		_ZN39_INTERNAL_d1a70ec5_4_k_cu_74df2566_95574cuda3std3__48in_placeE,@object
	.size		_ZN39_INTERNAL_d1a70ec5_4_k_cu_74df2566_95574cuda3std3__48in_placeE,(_ZN39_INTERNAL_d1a70ec5_4_k_cu_74df2566_95574cuda3std6ranges3__45__cpo9iter_moveE - _ZN39_INTERNAL_d1a70ec5_4_k_cu_74df2566_95574cuda3std3__48in_placeE)
_ZN39_INTERNAL_d1a70ec5_4_k_cu_74df2566_95574cuda3std3__48in_placeE:
	.zero		1
	.type		_ZN39_INTERNAL_d1a70ec5_4_k_cu_74df2566_95574cuda3std6ranges3__45__cpo9iter_moveE,@object
	.size		_ZN39_INTERNAL_d1a70ec5_4_k_cu_74df2566_95574cuda3std6ranges3__45__cpo9iter_moveE,(_ZN39_INTERNAL_d1a70ec5_4_k_cu_74df2566_95574cuda3std3__45__cpo5beginE - _ZN39_INTERNAL_d1a70ec5_4_k_cu_74df2566_95574cuda3std6ranges3__45__cpo9iter_moveE)
_ZN39_INTERNAL_d1a70ec5_4_k_cu_74df2566_95574cuda3std6ranges3__45__cpo9iter_moveE:
	.zero		1
	.type		_ZN39_INTERNAL_d1a70ec5_4_k_cu_74df2566_95574cuda3std3__45__cpo5beginE,@object
	.size		_ZN39_INTERNAL_d1a70ec5_4_k_cu_74df2566_95574cuda3std3__45__cpo5beginE,(_ZN39_INTERNAL_d1a70ec5_4_k_cu_74df2566_95574cuda3std3__441_GLOBAL__N__d1a70ec5_4_k_cu_74df2566_95576ignoreE - _ZN39_INTERNAL_d1a70ec5_4_k_cu_74df2566_95574cuda3std3__45__cpo5beginE)
_ZN39_INTERNAL_d1a70ec5_4_k_cu_74df2566_95574cuda3std3__45__cpo5beginE:
	.zero		1
	.type		_ZN39_INTERNAL_d1a70ec5_4_k_cu_74df2566_95574cuda3std3__441_GLOBAL__N__d1a70ec5_4_k_cu_74df2566_95576ignoreE,@object
	.size		_ZN39_INTERNAL_d1a70ec5_4_k_cu_74df2566_95574cuda3std3__441_GLOBAL__N__d1a70ec5_4_k_cu_74df2566_95576ignoreE,(_ZN39_INTERNAL_d1a70ec5_4_k_cu_74df2566_95574cute7productE - _ZN39_INTERNAL_d1a70ec5_4_k_cu_74df2566_95574cuda3std3__441_GLOBAL__N__d1a70ec5_4_k_cu_74df2566_95576ignoreE)
_ZN39_INTERNAL_d1a70ec5_4_k_cu_74df2566_95574cuda3std3__441_GLOBAL__N__d1a70ec5_4_k_cu_74df2566_95576ignoreE:
	.zero		1
	.type		_ZN39_INTERNAL_d1a70ec5_4_k_cu_74df2566_95574cute7productE,@object
	.size		_ZN39_INTERNAL_d1a70ec5_4_k_cu_74df2566_95574cute7productE,(_ZN39_INTERNAL_d1a70ec5_4_k_cu_74df2566_95574cuda3std3__45__cpo3endE - _ZN39_INTERNAL_d1a70ec5_4_k_cu_74df2566_95574cute7productE)
_ZN39_INTERNAL_d1a70ec5_4_k_cu_74df2566_95574cute7productE:
	.zero		1
	.type		_ZN39_INTERNAL_d1a70ec5_4_k_cu_74df2566_95574cuda3std3__45__cpo3endE,@object
	.size		_ZN39_INTERNAL_d1a70ec5_4_k_cu_74df2566_95574cuda3std3__45__cpo3endE,(_ZN39_INTERNAL_d1a70ec5_4_k_cu_74df2566_95574cuda3std3__419piecewise_constructE - _ZN39_INTERNAL_d1a70ec5_4_k_cu_74df2566_95574cuda3std3__45__cpo3endE)
_ZN39_INTERNAL_d1a70ec5_4_k_cu_74df2566_95574cuda3std3__45__cpo3endE:
	.zero		1
	.type		_ZN39_INTERNAL_d1a70ec5_4_k_cu_74df2566_95574cuda3std3__419piecewise_constructE,@object
	.size		_ZN39_INTERNAL_d1a70ec5_4_k_cu_74df2566_95574cuda3std3__419piecewise_constructE,(_ZN39_INTERNAL_d1a70ec5_4_k_cu_74df2566_95574cuda3std3__45__cpo4cendE - _ZN39_INTERNAL_d1a70ec5_4_k_cu_74df2566_95574cuda3std3__419piecewise_constructE)
_ZN39_INTERNAL_d1a70ec5_4_k_cu_74df2566_95574cuda3std3__419piecewise_constructE:
	.zero		1
	.type		_ZN39_INTERNAL_d1a70ec5_4_k_cu_74df2566_95574cuda3std3__45__cpo4cendE,@object
	.size		_ZN39_INTERNAL_d1a70ec5_4_k_cu_74df2566_95574cuda3std3__45__cpo4cendE,(_ZN39_INTERNAL_d1a70ec5_4_k_cu_74df2566_95574cuda3std6ranges3__45__cpo4swapE - _ZN39_INTERNAL_d1a70ec5_4_k_cu_74df2566_95574cuda3std3__45__cpo4cendE)
_ZN39_INTERNAL_d1a70ec5_4_k_cu_74df2566_95574cuda3std3__45__cpo4cendE:
	.zero		1
	.type		_ZN39_INTERNAL_d1a70ec5_4_k_cu_74df2566_95574cuda3std6ranges3__45__cpo4swapE,@object
	.size		_ZN39_INTERNAL_d1a70ec5_4_k_cu_74df2566_95574cuda3std6ranges3__45__cpo4swapE,(.L_10 - _ZN39_INTERNAL_d1a70ec5_4_k_cu_74df2566_95574cuda3std6ranges3__45__cpo4swapE)
_ZN39_INTERNAL_d1a70ec5_4_k_cu_74df2566_95574cuda3std6ranges3__45__cpo4swapE:
	.zero		1
.L_10:


//--------------------- .nv.constant0._ZN7cutlass13device_kernelINS_4gemm6kernel13GemmUniversalIN4cute5tupleIJiiiiEEENS1_10collective13CollectiveMmaINS1_35MainloopSm100TmaUmmaWarpSpecializedILi3ELi2ELi4ENS5_IJNS4_1CILi1EEESB_SB_EEEEENS5_IJNSA_ILi128EEENSA_ILi64EEESE_EEEaNS5_IJlSB_lEEEaSH_NS4_8TiledMMAINS4_8MMA_AtomIJNS4_15SM100_MMA_S8_SSIaaiLi128ELi64ELNS4_4UMMA5MajorE0ELSM_0ELNSL_8SaturateE0EEEEEENS4_6LayoutISC_NS5_IJNSA_ILi0EEESR_SR_EEEEENS5_IJNS4_10UnderscoreESU_SU_EEEEENS4_13SM90_TMA_LOADENS4_14ComposedLayoutINS4_7SwizzleILi3ELi4ELi3EEENS4_18smem_ptr_flag_bitsILi8EEENSQ_INS5_IJNSA_ILi8EEESE_EEENS5_IJSE_SB_EEEEEEEvNS4_8identityESX_S17_vS18_EENS_8epilogue10collective18CollectiveEpilogueINS1A_23Sm100TmaWarpSpecializedILi1ELi1ELi64ELb0ELb0EEEJSG_NS5_IJNSQ_ISE_SB_EENSQ_ISF_SB_EEEEEaSH_aSH_NS1A_6fusion15FusionCallbacksIS1E_NS1I_17LinearCombinationIaiaiLNS_15FloatRoundStyleE2EEESG_S1H_JEEENS4_5SM1004TMEM4LOAD26SM100_TMEM_LOAD_32dp32b64xESX_NSY_INSZ_ILi2ELi4ELi3EEES12_NSQ_INS5_IJS13_SF_EEENS5_IJSF_SB_EEEEEEENS4_39AutoVectorizingCopyWithAssumedAlignmentILi128EEENS4_14SM90_TMA_STOREES1W_S1Y_S1Y_EEEvvEEEEvNT_6ParamsE --------------------------
	.section	.nv.constant0._ZN7cutlass13device_kernelINS_4gemm6kernel13GemmUniversalIN4cute5tupleIJiiiiEEENS1_10collective13CollectiveMmaINS1_35MainloopSm100TmaUmmaWarpSpecializedILi3ELi2ELi4ENS5_IJNS4_1CILi1EEESB_SB_EEEEENS5_IJNSA_ILi128EEENSA_ILi64EEESE_EEEaNS5_IJlSB_lEEEaSH_NS4_8TiledMMAINS4_8MMA_AtomIJNS4_15SM100_MMA_S8_SSIaaiLi128ELi64ELNS4_4UMMA5MajorE0ELSM_0ELNSL_8SaturateE0EEEEEENS4_6LayoutISC_NS5_IJNSA_ILi0EEESR_SR_EEEEENS5_IJNS4_10UnderscoreESU_SU_EEEEENS4_13SM90_TMA_LOADENS4_14ComposedLayoutINS4_7SwizzleILi3ELi4ELi3EEENS4_18smem_ptr_flag_bitsILi8EEENSQ_INS5_IJNSA_ILi8EEESE_EEENS5_IJSE_SB_EEEEEEEvNS4_8identityESX_S17_vS18_EENS_8epilogue10collective18CollectiveEpilogueINS1A_23Sm100TmaWarpSpecializedILi1ELi1ELi64ELb0ELb0EEEJSG_NS5_IJNSQ_ISE_SB_EENSQ_ISF_SB_EEEEEaSH_aSH_NS1A_6fusion15FusionCallbacksIS1E_NS1I_17LinearCombinationIaiaiLNS_15FloatRoundStyleE2EEESG_S1H_JEEENS4_5SM1004TMEM4LOAD26SM100_TMEM_LOAD_32dp32b64xESX_NSY_INSZ_ILi2ELi4ELi3EEES12_NSQ_INS5_IJS13_SF_EEENS5_IJSF_SB_EEEEEEENS4_39AutoVectorizingCopyWithAssumedAlignmentILi128EEENS4_14SM90_TMA_STOREES1W_S1Y_S1Y_EEEvvEEEEvNT_6ParamsE,"a",@progbits
	.sectionflags	@""
	.align	4
.nv.constant0._ZN7cutlass13device_kernelINS_4gemm6kernel13GemmUniversalIN4cute5tupleIJiiiiEEENS1_10collective13CollectiveMmaINS1_35MainloopSm100TmaUmmaWarpSpecializedILi3ELi2ELi4ENS5_IJNS4_1CILi1EEESB_SB_EEEEENS5_IJNSA_ILi128EEENSA_ILi64EEESE_EEEaNS5_IJlSB_lEEEaSH_NS4_8TiledMMAINS4_8MMA_AtomIJNS4_15SM100_MMA_S8_SSIaaiLi128ELi64ELNS4_4UMMA5MajorE0ELSM_0ELNSL_8SaturateE0EEEEEENS4_6LayoutISC_NS5_IJNSA_ILi0EEESR_SR_EEEEENS5_IJNS4_10UnderscoreESU_SU_EEEEENS4_13SM90_TMA_LOADENS4_14ComposedLayoutINS4_7SwizzleILi3ELi4ELi3EEENS4_18smem_ptr_flag_bitsILi8EEENSQ_INS5_IJNSA_ILi8EEESE_EEENS5_IJSE_SB_EEEEEEEvNS4_8identityESX_S17_vS18_EENS_8epilogue10collective18CollectiveEpilogueINS1A_23Sm100TmaWarpSpecializedILi1ELi1ELi64ELb0ELb0EEEJSG_NS5_IJNSQ_ISE_SB_EENSQ_ISF_SB_EEEEEaSH_aSH_NS1A_6fusion15FusionCallbacksIS1E_NS1I_17LinearCombinationIaiaiLNS_15FloatRoundStyleE2EEESG_S1H_JEEENS4_5SM1004TMEM4LOAD26SM100_TMEM_LOAD_32dp32b64xESX_NSY_INSZ_ILi2ELi4ELi3EEES12_NSQ_INS5_IJS13_SF_EEENS5_IJSF_SB_EEEEEEENS4_39AutoVectorizingCopyWithAssumedAlignmentILi128EEENS4_14SM90_TMA_STOREES1W_S1Y_S1Y_EEEvvEEEEvNT_6ParamsE:
	.zero		2944


//--------------------- SYMBOLS --------------------------

	.type		.nv.reservedSmem.offset0,@object
	.size		.nv.reservedSmem.offset0,0x4
	.type		.nv.reservedSmem.cap,@object
	.size		.nv.reservedSmem.cap,0x4
	.type		__assertfail,@function
